	.target	sm_90a

	.elftype	@"ET_EXEC"


//--------------------- .note.nv.tkinfo           --------------------------
	.section	.note.nv.tkinfo,"",@"SHT_NOTE"
	.sectionflags	@"SHF_NOTE_NV_TKINFO"
	.tkinfo
        /*0018*/ 	.word	0x00000002
        /*0030*/ 	.string	""
        /*0030*/ 	.string	"ptxas"
        /*0030*/ 	.string	"Cuda compilation tools, release 13.0, V13.0.88"
        /*0030*/ 	.string	"Build cuda_13.0.r13.0/compiler.36424714_0"
        /*0030*/ 	.string	"-arch sm_90a -m 64 "



//--------------------- .note.nv.cuinfo           --------------------------
	.section	.note.nv.cuinfo,"",@"SHT_NOTE"
	.sectionflags	@"SHF_NOTE_NV_CUINFO"
        /*0018*/ 	.short	0x0002
        /*001a*/ 	.short	0x005a
        /*001c*/ 	.short	0x0082
	.zero		2


//--------------------- .nv.info                  --------------------------
	.section	.nv.info,"",@"SHT_CUDA_INFO"
	.align	4


	//----- nvinfo : EIATTR_REGCOUNT
	.align		4
        /*0000*/ 	.byte	0x04, 0x2f
        /*0002*/ 	.short	(.L_12 - .L_11)
	.align		4
.L_11:
        /*0004*/ 	.word	index@(_ZN7cutlass13device_kernelINS_4conv6kernel13ConvUniversalINS1_16ConvProblemShapeILNS1_8OperatorE1ELi3EEENS1_10collective14CollectiveConvINS1_46MainloopSm90TmaGmmaWarpSpecializedImplicitGemmILS5_1ELi18ELi3EN4cute5tupleIJNSA_1CILi2EEENSC_ILi1EEESE_EEENS1_36KernelImplicitTmaWarpSpecializedSm90ELi1EEENSB_IJNSC_ILi128EEENSC_ILi64EEENSB_IJNSC_ILi32EEEEEEEEENS_10bfloat16_tESN_NSA_8TiledMMAINSA_8MMA_AtomIJNSA_4SM904GMMA27MMA_64x64x16_F32BF16BF16_SSILNSR_5MajorE0ELST_1ELNSR_7ScaleInE1ELSU_1EEEEEENSA_6LayoutINSB_IJSE_SE_SE_EEENSB_IJNSC_ILi0EEESZ_SZ_EEEEENSB_IJNSA_10UnderscoreES12_S12_EEEEENS7_6detail26Sm90ImplicitGemmTileTraitsINSA_20SM90_TMA_LOAD_IM2COLENSA_14ComposedLayoutINSA_7SwizzleILi2ELi4ELi3EEENSA_18smem_ptr_flag_bitsILi16EEENSX_INSB_IJNSB_IJNSC_ILi8EEENSC_ILi16EEEEEENSB_IJSK_SE_EEENSB_IJSE_NSC_ILi18EEEEEEEEENSB_IJNSB_IJSK_NSC_ILi256EEEEEENSB_IJSE_SZ_EEENSB_IJSZ_NSC_ILi4096EEEEEEEEEEEEEvEENS16_INSA_23SM90_TMA_LOAD_MULTICASTENS18_INS19_ILi3ELi4ELi3EEES1C_NSX_INSB_IJNSB_IJSJ_SE_EEENSB_IJS1D_NSC_ILi4EEEEEES1I_EEENSB_IJS1M_NSB_IJSJ_NSC_ILi512EEEEEENSB_IJSZ_NSC_ILi2048EEEEEEEEEEEEEvEEEENS_8epilogue10collective6detail29Sm90TmaWarpSpecializedAdapterINS29_15DefaultEpilogueISN_NSB_IJNSB_IJllllEEESE_SZ_EEES2E_NS28_6thread17LinearCombinationISN_Li1EffLNS2F_9ScaleType4KindE0ELNS_15FloatRoundStyleE2ESN_EENS_4gemm15EpilogueDefaultEEEEEvvEEEEvNT_6ParamsE)
        /*0008*/ 	.word	0x0000005a


	//----- nvinfo : EIATTR_FRAME_SIZE
	.align		4
.L_12:
        /*000c*/ 	.byte	0x04, 0x11
        /*000e*/ 	.short	(.L_14 - .L_13)
	.align		4
.L_13:
        /*0010*/ 	.word	index@(_ZN7cutlass13device_kernelINS_4conv6kernel13ConvUniversalINS1_16ConvProblemShapeILNS1_8OperatorE1ELi3EEENS1_10collective14CollectiveConvINS1_46MainloopSm90TmaGmmaWarpSpecializedImplicitGemmILS5_1ELi18ELi3EN4cute5tupleIJNSA_1CILi2EEENSC_ILi1EEESE_EEENS1_36KernelImplicitTmaWarpSpecializedSm90ELi1EEENSB_IJNSC_ILi128EEENSC_ILi64EEENSB_IJNSC_ILi32EEEEEEEEENS_10bfloat16_tESN_NSA_8TiledMMAINSA_8MMA_AtomIJNSA_4SM904GMMA27MMA_64x64x16_F32BF16BF16_SSILNSR_5MajorE0ELST_1ELNSR_7ScaleInE1ELSU_1EEEEEENSA_6LayoutINSB_IJSE_SE_SE_EEENSB_IJNSC_ILi0EEESZ_SZ_EEEEENSB_IJNSA_10UnderscoreES12_S12_EEEEENS7_6detail26Sm90ImplicitGemmTileTraitsINSA_20SM90_TMA_LOAD_IM2COLENSA_14ComposedLayoutINSA_7SwizzleILi2ELi4ELi3EEENSA_18smem_ptr_flag_bitsILi16EEENSX_INSB_IJNSB_IJNSC_ILi8EEENSC_ILi16EEEEEENSB_IJSK_SE_EEENSB_IJSE_NSC_ILi18EEEEEEEEENSB_IJNSB_IJSK_NSC_ILi256EEEEEENSB_IJSE_SZ_EEENSB_IJSZ_NSC_ILi4096EEEEEEEEEEEEEvEENS16_INSA_23SM90_TMA_LOAD_MULTICASTENS18_INS19_ILi3ELi4ELi3EEES1C_NSX_INSB_IJNSB_IJSJ_SE_EEENSB_IJS1D_NSC_ILi4EEEEEES1I_EEENSB_IJS1M_NSB_IJSJ_NSC_ILi512EEEEEENSB_IJSZ_NSC_ILi2048EEEEEEEEEEEEEvEEEENS_8epilogue10collective6detail29Sm90TmaWarpSpecializedAdapterINS29_15DefaultEpilogueISN_NSB_IJNSB_IJllllEEESE_SZ_EEES2E_NS28_6thread17LinearCombinationISN_Li1EffLNS2F_9ScaleType4KindE0ELNS_15FloatRoundStyleE2ESN_EENS_4gemm15EpilogueDefaultEEEEEvvEEEEvNT_6ParamsE)
        /*0014*/ 	.word	0x00000000


	//----- nvinfo : EIATTR_MIN_STACK_SIZE
	.align		4
.L_14:
        /*0018*/ 	.byte	0x04, 0x12
        /*001a*/ 	.short	(.L_16 - .L_15)
	.align		4
.L_15:
        /*001c*/ 	.word	index@(_ZN7cutlass13device_kernelINS_4conv6kernel13ConvUniversalINS1_16ConvProblemShapeILNS1_8OperatorE1ELi3EEENS1_10collective14CollectiveConvINS1_46MainloopSm90TmaGmmaWarpSpecializedImplicitGemmILS5_1ELi18ELi3EN4cute5tupleIJNSA_1CILi2EEENSC_ILi1EEESE_EEENS1_36KernelImplicitTmaWarpSpecializedSm90ELi1EEENSB_IJNSC_ILi128EEENSC_ILi64EEENSB_IJNSC_ILi32EEEEEEEEENS_10bfloat16_tESN_NSA_8TiledMMAINSA_8MMA_AtomIJNSA_4SM904GMMA27MMA_64x64x16_F32BF16BF16_SSILNSR_5MajorE0ELST_1ELNSR_7ScaleInE1ELSU_1EEEEEENSA_6LayoutINSB_IJSE_SE_SE_EEENSB_IJNSC_ILi0EEESZ_SZ_EEEEENSB_IJNSA_10UnderscoreES12_S12_EEEEENS7_6detail26Sm90ImplicitGemmTileTraitsINSA_20SM90_TMA_LOAD_IM2COLENSA_14ComposedLayoutINSA_7SwizzleILi2ELi4ELi3EEENSA_18smem_ptr_flag_bitsILi16EEENSX_INSB_IJNSB_IJNSC_ILi8EEENSC_ILi16EEEEEENSB_IJSK_SE_EEENSB_IJSE_NSC_ILi18EEEEEEEEENSB_IJNSB_IJSK_NSC_ILi256EEEEEENSB_IJSE_SZ_EEENSB_IJSZ_NSC_ILi4096EEEEEEEEEEEEEvEENS16_INSA_23SM90_TMA_LOAD_MULTICASTENS18_INS19_ILi3ELi4ELi3EEES1C_NSX_INSB_IJNSB_IJSJ_SE_EEENSB_IJS1D_NSC_ILi4EEEEEES1I_EEENSB_IJS1M_NSB_IJSJ_NSC_ILi512EEEEEENSB_IJSZ_NSC_ILi2048EEEEEEEEEEEEEvEEEENS_8epilogue10collective6detail29Sm90TmaWarpSpecializedAdapterINS29_15DefaultEpilogueISN_NSB_IJNSB_IJllllEEESE_SZ_EEES2E_NS28_6thread17LinearCombinationISN_Li1EffLNS2F_9ScaleType4KindE0ELNS_15FloatRoundStyleE2ESN_EENS_4gemm15EpilogueDefaultEEEEEvvEEEEvNT_6ParamsE)
        /*0020*/ 	.word	0x00000000
.L_16:


//--------------------- .nv.compat                --------------------------
	.section	.nv.compat,"",@"SHT_CUDA_COMPAT_INFO"
	.align	4
        /*0000*/ 	.byte	0x02, 0x09, 0x01, 0x00, 0x02, 0x02, 0x04, 0x00, 0x02, 0x05, 0x05, 0x00, 0x03, 0x07, 0x01, 0x01
        /*0010*/ 	.byte	0x02, 0x03, 0x01, 0x00, 0x02, 0x06, 0x01, 0x00, 0x04, 0x0b, 0x08, 0x00, 0x00, 0x00, 0x00, 0x00
        /*0020*/ 	.byte	0x00, 0x00, 0x00, 0x00


//--------------------- .nv.info._ZN7cutlass13device_kernelINS_4conv6kernel13ConvUniversalINS1_16ConvProblemShapeILNS1_8OperatorE1ELi3EEENS1_10collective14CollectiveConvINS1_46MainloopSm90TmaGmmaWarpSpecializedImplicitGemmILS5_1ELi18ELi3EN4cute5tupleIJNSA_1CILi2EEENSC_ILi1EEESE_EEENS1_36KernelImplicitTmaWarpSpecializedSm90ELi1EEENSB_IJNSC_ILi128EEENSC_ILi64EEENSB_IJNSC_ILi32EEEEEEEEENS_10bfloat16_tESN_NSA_8TiledMMAINSA_8MMA_AtomIJNSA_4SM904GMMA27MMA_64x64x16_F32BF16BF16_SSILNSR_5MajorE0ELST_1ELNSR_7ScaleInE1ELSU_1EEEEEENSA_6LayoutINSB_IJSE_SE_SE_EEENSB_IJNSC_ILi0EEESZ_SZ_EEEEENSB_IJNSA_10UnderscoreES12_S12_EEEEENS7_6detail26Sm90ImplicitGemmTileTraitsINSA_20SM90_TMA_LOAD_IM2COLENSA_14ComposedLayoutINSA_7SwizzleILi2ELi4ELi3EEENSA_18smem_ptr_flag_bitsILi16EEENSX_INSB_IJNSB_IJNSC_ILi8EEENSC_ILi16EEEEEENSB_IJSK_SE_EEENSB_IJSE_NSC_ILi18EEEEEEEEENSB_IJNSB_IJSK_NSC_ILi256EEEEEENSB_IJSE_SZ_EEENSB_IJSZ_NSC_ILi4096EEEEEEEEEEEEEvEENS16_INSA_23SM90_TMA_LOAD_MULTICASTENS18_INS19_ILi3ELi4ELi3EEES1C_NSX_INSB_IJNSB_IJSJ_SE_EEENSB_IJS1D_NSC_ILi4EEEEEES1I_EEENSB_IJS1M_NSB_IJSJ_NSC_ILi512EEEEEENSB_IJSZ_NSC_ILi2048EEEEEEEEEEEEEvEEEENS_8epilogue10collective6detail29Sm90TmaWarpSpecializedAdapterINS29_15DefaultEpilogueISN_NSB_IJNSB_IJllllEEESE_SZ_EEES2E_NS28_6thread17LinearCombinationISN_Li1EffLNS2F_9ScaleType4KindE0ELNS_15FloatRoundStyleE2ESN_EENS_4gemm15EpilogueDefaultEEEEEvvEEEEvNT_6ParamsE --------------------------
	.section	.nv.info._ZN7cutlass13device_kernelINS_4conv6kernel13ConvUniversalINS1_16ConvProblemShapeILNS1_8OperatorE1ELi3EEENS1_10collective14CollectiveConvINS1_46MainloopSm90TmaGmmaWarpSpecializedImplicitGemmILS5_1ELi18ELi3EN4cute5tupleIJNSA_1CILi2EEENSC_ILi1EEESE_EEENS1_36KernelImplicitTmaWarpSpecializedSm90ELi1EEENSB_IJNSC_ILi128EEENSC_ILi64EEENSB_IJNSC_ILi32EEEEEEEEENS_10bfloat16_tESN_NSA_8TiledMMAINSA_8MMA_AtomIJNSA_4SM904GMMA27MMA_64x64x16_F32BF16BF16_SSILNSR_5MajorE0ELST_1ELNSR_7ScaleInE1ELSU_1EEEEEENSA_6LayoutINSB_IJSE_SE_SE_EEENSB_IJNSC_ILi0EEESZ_SZ_EEEEENSB_IJNSA_10UnderscoreES12_S12_EEEEENS7_6detail26Sm90ImplicitGemmTileTraitsINSA_20SM90_TMA_LOAD_IM2COLENSA_14ComposedLayoutINSA_7SwizzleILi2ELi4ELi3EEENSA_18smem_ptr_flag_bitsILi16EEENSX_INSB_IJNSB_IJNSC_ILi8EEENSC_ILi16EEEEEENSB_IJSK_SE_EEENSB_IJSE_NSC_ILi18EEEEEEEEENSB_IJNSB_IJSK_NSC_ILi256EEEEEENSB_IJSE_SZ_EEENSB_IJSZ_NSC_ILi4096EEEEEEEEEEEEEvEENS16_INSA_23SM90_TMA_LOAD_MULTICASTENS18_INS19_ILi3ELi4ELi3EEES1C_NSX_INSB_IJNSB_IJSJ_SE_EEENSB_IJS1D_NSC_ILi4EEEEEES1I_EEENSB_IJS1M_NSB_IJSJ_NSC_ILi512EEEEEENSB_IJSZ_NSC_ILi2048EEEEEEEEEEEEEvEEEENS_8epilogue10collective6detail29Sm90TmaWarpSpecializedAdapterINS29_15DefaultEpilogueISN_NSB_IJNSB_IJllllEEESE_SZ_EEES2E_NS28_6thread17LinearCombinationISN_Li1EffLNS2F_9ScaleType4KindE0ELNS_15FloatRoundStyleE2ESN_EENS_4gemm15EpilogueDefaultEEEEEvvEEEEvNT_6ParamsE,"",@"SHT_CUDA_INFO"
	.sectionflags	@""
	.align	4


	//----- nvinfo : EIATTR_CUDA_API_VERSION
	.align		4
        /*0000*/ 	.byte	0x04, 0x37
        /*0002*/ 	.short	(.L_18 - .L_17)
.L_17:
        /*0004*/ 	.word	0x00000082


	//----- nvinfo : EIATTR_KPARAM_INFO
	.align		4
.L_18:
        /*0008*/ 	.byte	0x04, 0x17
        /*000a*/ 	.short	(.L_20 - .L_19)
.L_19:
        /*000c*/ 	.word	0x00000000
        /*0010*/ 	.short	0x0000
        /*0012*/ 	.short	0x0070
        /*0014*/ 	.byte	0x00, 0xf0, 0x01, 0x10


	//----- nvinfo : EIATTR_SPARSE_MMA_MASK
	.align		4
.L_20:
        /*0018*/ 	.byte	0x03, 0x50
        /*001a*/ 	.short	0x0000


	//----- nvinfo : EIATTR_MAXREG_COUNT
	.align		4
        /*001c*/ 	.byte	0x03, 0x1b
        /*001e*/ 	.short	0x00ff


	//----- nvinfo : EIATTR_NUM_BARRIERS
	.align		4
        /*0020*/ 	.byte	0x02, 0x4c
        /*0022*/ 	.byte	0x01
	.zero		1


	//----- nvinfo : EIATTR_MERCURY_ISA_VERSION
	.align		4
        /*0024*/ 	.byte	0x03, 0x5f
        /*0026*/ 	.short	0x0101


	//----- nvinfo : EIATTR_COOP_GROUP_MASK_REGIDS
	.align		4
        /*0028*/ 	.byte	0x04, 0x29
        /*002a*/ 	.short	(.L_22 - .L_21)


	//   ....[0]....
.L_21:
        /*002c*/ 	.word	0xffffffff


	//   ....[1]....
        /*0030*/ 	.word	0xffffffff


	//   ....[2]....
        /*0034*/ 	.word	0xffffffff


	//   ....[3]....
        /*0038*/ 	.word	0xffffffff


	//----- nvinfo : EIATTR_COOP_GROUP_INSTR_OFFSETS
	.align		4
.L_22:
        /*003c*/ 	.byte	0x04, 0x28
        /*003e*/ 	.short	(.L_24 - .L_23)


	//   ....[0]....
.L_23:
        /*0040*/ 	.word	0x00000070


	//   ....[1]....
        /*0044*/ 	.word	0x00000080


	//   ....[2]....
        /*0048*/ 	.word	0x00000140


	//   ....[3]....
        /*004c*/ 	.word	0x00000890


	//----- nvinfo : EIATTR_MBARRIER_INSTR_OFFSETS
	.align		4
.L_24:
        /*0050*/ 	.byte	0x04, 0x39
        /*0052*/ 	.short	(.L_26 - .L_25)


	//   ....[0]....
.L_25:
        /*0054*/ 	.word	0x00000310
        /*0058*/ 	.word	0x000000ff
        /*005c*/ 	.word	0x00036000
        /*0060*/ 	.short	0x0100
        /*0062*/ 	.byte	0x08
	.zero		1


	//   ....[1]....
        /*0064*/ 	.word	0x00000320
        /*0068*/ 	.word	0x000000ff
        /*006c*/ 	.word	0x00036090
        /*0070*/ 	.short	0x0100
        /*0072*/ 	.byte	0x08
	.zero		1


	//   ....[2]....
        /*0074*/ 	.word	0x00000330
        /*0078*/ 	.word	0x000000ff
        /*007c*/ 	.word	0x00036008
        /*0080*/ 	.short	0x0100
        /*0082*/ 	.byte	0x08
	.zero		1


	//   ....[3]....
        /*0084*/ 	.word	0x00000340
        /*0088*/ 	.word	0x000000ff
        /*008c*/ 	.word	0x00036098
        /*0090*/ 	.short	0x0100
        /*0092*/ 	.byte	0x08
	.zero		1


	//   ....[4]....
        /*0094*/ 	.word	0x00000350
        /*0098*/ 	.word	0x000000ff
        /*009c*/ 	.word	0x00036010
        /*00a0*/ 	.short	0x0100
        /*00a2*/ 	.byte	0x08
	.zero		1


	//   ....[5]....
        /*00a4*/ 	.word	0x00000360
        /*00a8*/ 	.word	0x000000ff
        /*00ac*/ 	.word	0x000360a0
        /*00b0*/ 	.short	0x0100
        /*00b2*/ 	.byte	0x08
	.zero		1


	//   ....[6]....
        /*00b4*/ 	.word	0x00000370
        /*00b8*/ 	.word	0x000000ff
        /*00bc*/ 	.word	0x00036018
        /*00c0*/ 	.short	0x0100
        /*00c2*/ 	.byte	0x08
	.zero		1


	//   ....[7]....
        /*00c4*/ 	.word	0x00000380
        /*00c8*/ 	.word	0x000000ff
        /*00cc*/ 	.word	0x000360a8
        /*00d0*/ 	.short	0x0100
        /*00d2*/ 	.byte	0x08
	.zero		1


	//   ....[8]....
        /*00d4*/ 	.word	0x00000390
        /*00d8*/ 	.word	0x000000ff
        /*00dc*/ 	.word	0x00036020
        /*00e0*/ 	.short	0x0100
        /*00e2*/ 	.byte	0x08
	.zero		1


	//   ....[9]....
        /*00e4*/ 	.word	0x000003a0
        /*00e8*/ 	.word	0x000000ff
        /*00ec*/ 	.word	0x000360b0
        /*00f0*/ 	.short	0x0100
        /*00f2*/ 	.byte	0x08
	.zero		1


	//   ....[10]....
        /*00f4*/ 	.word	0x000003b0
        /*00f8*/ 	.word	0x000000ff
        /*00fc*/ 	.word	0x00036028
        /*0100*/ 	.short	0x0100
        /*0102*/ 	.byte	0x08
	.zero		1


	//   ....[11]....
        /*0104*/ 	.word	0x000003c0
        /*0108*/ 	.word	0x000000ff
        /*010c*/ 	.word	0x000360b8
        /*0110*/ 	.short	0x0100
        /*0112*/ 	.byte	0x08
	.zero		1


	//   ....[12]....
        /*0114*/ 	.word	0x000003d0
        /*0118*/ 	.word	0x000000ff
        /*011c*/ 	.word	0x00036030
        /*0120*/ 	.short	0x0100
        /*0122*/ 	.byte	0x08
	.zero		1


	//   ....[13]....
        /*0124*/ 	.word	0x000003e0
        /*0128*/ 	.word	0x000000ff
        /*012c*/ 	.word	0x000360c0
        /*0130*/ 	.short	0x0100
        /*0132*/ 	.byte	0x08
	.zero		1


	//   ....[14]....
        /*0134*/ 	.word	0x000003f0
        /*0138*/ 	.word	0x000000ff
        /*013c*/ 	.word	0x00036038
        /*0140*/ 	.short	0x0100
        /*0142*/ 	.byte	0x08
	.zero		1


	//   ....[15]....
        /*0144*/ 	.word	0x00000400
        /*0148*/ 	.word	0x000000ff
        /*014c*/ 	.word	0x000360c8
        /*0150*/ 	.short	0x0100
        /*0152*/ 	.byte	0x08
	.zero		1


	//   ....[16]....
        /*0154*/ 	.word	0x00000410
        /*0158*/ 	.word	0x000000ff
        /*015c*/ 	.word	0x00036040
        /*0160*/ 	.short	0x0100
        /*0162*/ 	.byte	0x08
	.zero		1


	//   ....[17]....
        /*0164*/ 	.word	0x00000420
        /*0168*/ 	.word	0x000000ff
        /*016c*/ 	.word	0x000360d0
        /*0170*/ 	.short	0x0100
        /*0172*/ 	.byte	0x08
	.zero		1


	//   ....[18]....
        /*0174*/ 	.word	0x00000430
        /*0178*/ 	.word	0x000000ff
        /*017c*/ 	.word	0x00036048
        /*0180*/ 	.short	0x0100
        /*0182*/ 	.byte	0x08
	.zero		1


	//   ....[19]....
        /*0184*/ 	.word	0x00000440
        /*0188*/ 	.word	0x000000ff
        /*018c*/ 	.word	0x000360d8
        /*0190*/ 	.short	0x0100
        /*0192*/ 	.byte	0x08
	.zero		1


	//   ....[20]....
        /*0194*/ 	.word	0x00000450
        /*0198*/ 	.word	0x000000ff
        /*019c*/ 	.word	0x00036050
        /*01a0*/ 	.short	0x0100
        /*01a2*/ 	.byte	0x08
	.zero		1


	//   ....[21]....
        /*01a4*/ 	.word	0x00000460
        /*01a8*/ 	.word	0x000000ff
        /*01ac*/ 	.word	0x000360e0
        /*01b0*/ 	.short	0x0100
        /*01b2*/ 	.byte	0x08
	.zero		1


	//   ....[22]....
        /*01b4*/ 	.word	0x00000470
        /*01b8*/ 	.word	0x000000ff
        /*01bc*/ 	.word	0x00036058
        /*01c0*/ 	.short	0x0100
        /*01c2*/ 	.byte	0x08
	.zero		1


	//   ....[23]....
        /*01c4*/ 	.word	0x00000480
        /*01c8*/ 	.word	0x000000ff
        /*01cc*/ 	.word	0x000360e8
        /*01d0*/ 	.short	0x0100
        /*01d2*/ 	.byte	0x08
	.zero		1


	//   ....[24]....
        /*01d4*/ 	.word	0x00000490
        /*01d8*/ 	.word	0x000000ff
        /*01dc*/ 	.word	0x00036060
        /*01e0*/ 	.short	0x0100
        /*01e2*/ 	.byte	0x08
	.zero		1


	//   ....[25]....
        /*01e4*/ 	.word	0x000004a0
        /*01e8*/ 	.word	0x000000ff
        /*01ec*/ 	.word	0x000360f0
        /*01f0*/ 	.short	0x0100
        /*01f2*/ 	.byte	0x08
	.zero		1


	//   ....[26]....
        /*01f4*/ 	.word	0x000004b0
        /*01f8*/ 	.word	0x000000ff
        /*01fc*/ 	.word	0x00036068
        /*0200*/ 	.short	0x0100
        /*0202*/ 	.byte	0x08
	.zero		1


	//   ....[27]....
        /*0204*/ 	.word	0x000004c0
        /*0208*/ 	.word	0x000000ff
        /*020c*/ 	.word	0x000360f8
        /*0210*/ 	.short	0x0100
        /*0212*/ 	.byte	0x08
	.zero		1


	//   ....[28]....
        /*0214*/ 	.word	0x000004d0
        /*0218*/ 	.word	0x000000ff
        /*021c*/ 	.word	0x00036070
        /*0220*/ 	.short	0x0100
        /*0222*/ 	.byte	0x08
	.zero		1


	//   ....[29]....
        /*0224*/ 	.word	0x000004e0
        /*0228*/ 	.word	0x000000ff
        /*022c*/ 	.word	0x00036100
        /*0230*/ 	.short	0x0100
        /*0232*/ 	.byte	0x08
	.zero		1


	//   ....[30]....
        /*0234*/ 	.word	0x000004f0
        /*0238*/ 	.word	0x000000ff
        /*023c*/ 	.word	0x00036078
        /*0240*/ 	.short	0x0100
        /*0242*/ 	.byte	0x08
	.zero		1


	//   ....[31]....
        /*0244*/ 	.word	0x00000500
        /*0248*/ 	.word	0x000000ff
        /*024c*/ 	.word	0x00036108
        /*0250*/ 	.short	0x0100
        /*0252*/ 	.byte	0x08
	.zero		1


	//   ....[32]....
        /*0254*/ 	.word	0x00000510
        /*0258*/ 	.word	0x000000ff
        /*025c*/ 	.word	0x00036080
        /*0260*/ 	.short	0x0100
        /*0262*/ 	.byte	0x08
	.zero		1


	//   ....[33]....
        /*0264*/ 	.word	0x00000520
        /*0268*/ 	.word	0x000000ff
        /*026c*/ 	.word	0x00036110
        /*0270*/ 	.short	0x0100
        /*0272*/ 	.byte	0x08
	.zero		1


	//   ....[34]....
        /*0274*/ 	.word	0x00000530
        /*0278*/ 	.word	0x000000ff
        /*027c*/ 	.word	0x00036088
        /*0280*/ 	.short	0x0100
        /*0282*/ 	.byte	0x08
	.zero		1


	//   ....[35]....
        /*0284*/ 	.word	0x00000540
        /*0288*/ 	.word	0x000000ff
        /*028c*/ 	.word	0x00036118
        /*0290*/ 	.short	0x0100
        /*0292*/ 	.byte	0x08
	.zero		1


	//   ....[36]....
        /*0294*/ 	.word	0x00000f00
        /*0298*/ 	.word	0x00000007
        /*029c*/ 	.word	0x00036000
        /*02a0*/ 	.short	0x010a
        /*02a2*/ 	.byte	0x3f
	.zero		1


	//   ....[37]....
        /*02a4*/ 	.word	0x00001260
        /*02a8*/ 	.word	0x00000009
        /*02ac*/ 	.word	0x00036000
        /*02b0*/ 	.short	0x010a
        /*02b2*/ 	.byte	0x3f
	.zero		1


	//   ....[38]....
        /*02b4*/ 	.word	0x00001460
        /*02b8*/ 	.word	0x00000009
        /*02bc*/ 	.word	0x00000000
        /*02c0*/ 	.short	0x0101
        /*02c2*/ 	.byte	0x3f
	.zero		1


	//   ....[39]....
        /*02c4*/ 	.word	0x00001690
        /*02c8*/ 	.word	0x00000003
        /*02cc*/ 	.word	0x00000000
        /*02d0*/ 	.short	0x0101
        /*02d2*/ 	.byte	0x3f
	.zero		1


	//   ....[40]....
        /*02d4*/ 	.word	0x00006470
        /*02d8*/ 	.word	0x0000000d
        /*02dc*/ 	.word	0x00036090
        /*02e0*/ 	.short	0x010a
        /*02e2*/ 	.byte	0x3f
	.zero		1


	//   ....[41]....
        /*02e4*/ 	.word	0x00006c90
        /*02e8*/ 	.word	0x00000002
        /*02ec*/ 	.word	0x00000000
        /*02f0*/ 	.short	0x010a
        /*02f2*/ 	.byte	0x3f
	.zero		1


	//   ....[42]....
        /*02f4*/ 	.word	0x00006d40
        /*02f8*/ 	.word	0x00000002
        /*02fc*/ 	.word	0x00000000
        /*0300*/ 	.short	0x010a
        /*0302*/ 	.byte	0x3f
	.zero		1


	//   ....[43]....
        /*0304*/ 	.word	0x00006df0
        /*0308*/ 	.word	0x00000002
        /*030c*/ 	.word	0x00000000
        /*0310*/ 	.short	0x010a
        /*0312*/ 	.byte	0x3f
	.zero		1


	//   ....[44]....
        /*0314*/ 	.word	0x00006ea0
        /*0318*/ 	.word	0x00000002
        /*031c*/ 	.word	0x00000000
        /*0320*/ 	.short	0x010a
        /*0322*/ 	.byte	0x3f
	.zero		1


	//   ....[45]....
        /*0324*/ 	.word	0x00006f50
        /*0328*/ 	.word	0x00000002
        /*032c*/ 	.word	0x00000000
        /*0330*/ 	.short	0x010a
        /*0332*/ 	.byte	0x3f
	.zero		1


	//   ....[46]....
        /*0334*/ 	.word	0x00007000
        /*0338*/ 	.word	0x00000002
        /*033c*/ 	.word	0x00000000
        /*0340*/ 	.short	0x010a
        /*0342*/ 	.byte	0x3f
	.zero		1


	//   ....[47]....
        /*0344*/ 	.word	0x000070b0
        /*0348*/ 	.word	0x00000002
        /*034c*/ 	.word	0x00000000
        /*0350*/ 	.short	0x010a
        /*0352*/ 	.byte	0x3f
	.zero		1


	//   ....[48]....
        /*0354*/ 	.word	0x00007160
        /*0358*/ 	.word	0x00000002
        /*035c*/ 	.word	0x00000000
        /*0360*/ 	.short	0x010a
        /*0362*/ 	.byte	0x3f
	.zero		1


	//   ....[49]....
        /*0364*/ 	.word	0x00007210
        /*0368*/ 	.word	0x00000002
        /*036c*/ 	.word	0x00000000
        /*0370*/ 	.short	0x010a
        /*0372*/ 	.byte	0x3f
	.zero		1


	//   ....[50]....
        /*0374*/ 	.word	0x000072c0
        /*0378*/ 	.word	0x00000002
        /*037c*/ 	.word	0x00000000
        /*0380*/ 	.short	0x010a
        /*0382*/ 	.byte	0x3f
	.zero		1


	//   ....[51]....
        /*0384*/ 	.word	0x00007370
        /*0388*/ 	.word	0x00000002
        /*038c*/ 	.word	0x00000000
        /*0390*/ 	.short	0x010a
        /*0392*/ 	.byte	0x3f
	.zero		1


	//   ....[52]....
        /*0394*/ 	.word	0x00007420
        /*0398*/ 	.word	0x00000002
        /*039c*/ 	.word	0x00000000
        /*03a0*/ 	.short	0x010a
        /*03a2*/ 	.byte	0x3f
	.zero		1


	//   ....[53]....
        /*03a4*/ 	.word	0x000074d0
        /*03a8*/ 	.word	0x00000002
        /*03ac*/ 	.word	0x00000000
        /*03b0*/ 	.short	0x010a
        /*03b2*/ 	.byte	0x3f
	.zero		1


	//   ....[54]....
        /*03b4*/ 	.word	0x00007580
        /*03b8*/ 	.word	0x00000002
        /*03bc*/ 	.word	0x00000000
        /*03c0*/ 	.short	0x010a
        /*03c2*/ 	.byte	0x3f
	.zero		1


	//   ....[55]....
        /*03c4*/ 	.word	0x00007630
        /*03c8*/ 	.word	0x00000002
        /*03cc*/ 	.word	0x00000000
        /*03d0*/ 	.short	0x010a
        /*03d2*/ 	.byte	0x3f
	.zero		1


	//   ....[56]....
        /*03d4*/ 	.word	0x000076e0
        /*03d8*/ 	.word	0x00000002
        /*03dc*/ 	.word	0x00000000
        /*03e0*/ 	.short	0x010a
        /*03e2*/ 	.byte	0x3f
	.zero		1


	//   ....[57]....
        /*03e4*/ 	.word	0x00007790
        /*03e8*/ 	.word	0x00000002
        /*03ec*/ 	.word	0x00000000
        /*03f0*/ 	.short	0x010a
        /*03f2*/ 	.byte	0x3f
	.zero		1


	//   ....[58]....
        /*03f4*/ 	.word	0x00007840
        /*03f8*/ 	.word	0x00000005
        /*03fc*/ 	.word	0x00000000
        /*0400*/ 	.short	0x010a
        /*0402*/ 	.byte	0x3f
	.zero		1


	//----- nvinfo : EIATTR_NUM_MBARRIERS
	.align		4
.L_26:
        /*0404*/ 	.byte	0x03, 0x38
        /*0406*/ 	.short	0x0024


	//----- nvinfo : EIATTR_EXIT_INSTR_OFFSETS
	.align		4
        /*0408*/ 	.byte	0x04, 0x1c
        /*040a*/ 	.short	(.L_28 - .L_27)


	//   ....[0]....
.L_27:
        /*040c*/ 	.word	0x00000c30


	//   ....[1]....
        /*0410*/ 	.word	0x000017f0


	//   ....[2]....
        /*0414*/ 	.word	0x00004bc0


	//   ....[3]....
        /*0418*/ 	.word	0x00004bf0


	//   ....[4]....
        /*041c*/ 	.word	0x00006250


	//   ....[5]....
        /*0420*/ 	.word	0x00006280


	//   ....[6]....
        /*0424*/ 	.word	0x000062a0


	//   ....[7]....
        /*0428*/ 	.word	0x00006b80


	//   ....[8]....
        /*042c*/ 	.word	0x00007870


	//----- nvinfo : EIATTR_MAX_THREADS
	.align		4
.L_28:
        /*0430*/ 	.byte	0x04, 0x05
        /*0432*/ 	.short	(.L_30 - .L_29)
.L_29:
        /*0434*/ 	.word	0x00000100
        /*0438*/ 	.word	0x00000001
        /*043c*/ 	.word	0x00000001


	//----- nvinfo : EIATTR_CRS_STACK_SIZE
	.align		4
.L_30:
        /*0440*/ 	.byte	0x04, 0x1e
        /*0442*/ 	.short	(.L_32 - .L_31)
.L_31:
        /*0444*/ 	.word	0x00000000


	//----- nvinfo : EIATTR_CBANK_PARAM_SIZE
	.align		4
.L_32:
        /*0448*/ 	.byte	0x03, 0x19
        /*044a*/ 	.short	0x0470


	//----- nvinfo : EIATTR_PARAM_CBANK
	.align		4
        /*044c*/ 	.byte	0x04, 0x0a
        /*044e*/ 	.short	(.L_34 - .L_33)
	.align		4
.L_33:
        /*0450*/ 	.word	index@(.nv.constant0._ZN7cutlass13device_kernelINS_4conv6kernel13ConvUniversalINS1_16ConvProblemShapeILNS1_8OperatorE1ELi3EEENS1_10collective14CollectiveConvINS1_46MainloopSm90TmaGmmaWarpSpecializedImplicitGemmILS5_1ELi18ELi3EN4cute5tupleIJNSA_1CILi2EEENSC_ILi1EEESE_EEENS1_36KernelImplicitTmaWarpSpecializedSm90ELi1EEENSB_IJNSC_ILi128EEENSC_ILi64EEENSB_IJNSC_ILi32EEEEEEEEENS_10bfloat16_tESN_NSA_8TiledMMAINSA_8MMA_AtomIJNSA_4SM904GMMA27MMA_64x64x16_F32BF16BF16_SSILNSR_5MajorE0ELST_1ELNSR_7ScaleInE1ELSU_1EEEEEENSA_6LayoutINSB_IJSE_SE_SE_EEENSB_IJNSC_ILi0EEESZ_SZ_EEEEENSB_IJNSA_10UnderscoreES12_S12_EEEEENS7_6detail26Sm90ImplicitGemmTileTraitsINSA_20SM90_TMA_LOAD_IM2COLENSA_14ComposedLayoutINSA_7SwizzleILi2ELi4ELi3EEENSA_18smem_ptr_flag_bitsILi16EEENSX_INSB_IJNSB_IJNSC_ILi8EEENSC_ILi16EEEEEENSB_IJSK_SE_EEENSB_IJSE_NSC_ILi18EEEEEEEEENSB_IJNSB_IJSK_NSC_ILi256EEEEEENSB_IJSE_SZ_EEENSB_IJSZ_NSC_ILi4096EEEEEEEEEEEEEvEENS16_INSA_23SM90_TMA_LOAD_MULTICASTENS18_INS19_ILi3ELi4ELi3EEES1C_NSX_INSB_IJNSB_IJSJ_SE_EEENSB_IJS1D_NSC_ILi4EEEEEES1I_EEENSB_IJS1M_NSB_IJSJ_NSC_ILi512EEEEEENSB_IJSZ_NSC_ILi2048EEEEEEEEEEEEEvEEEENS_8epilogue10collective6detail29Sm90TmaWarpSpecializedAdapterINS29_15DefaultEpilogueISN_NSB_IJNSB_IJllllEEESE_SZ_EEES2E_NS28_6thread17LinearCombinationISN_Li1EffLNS2F_9ScaleType4KindE0ELNS_15FloatRoundStyleE2ESN_EENS_4gemm15EpilogueDefaultEEEEEvvEEEEvNT_6ParamsE)
        /*0454*/ 	.short	0x0210
        /*0456*/ 	.short	0x0470


	//----- nvinfo : EIATTR_SW_WAR
	.align		4
.L_34:
        /*0458*/ 	.byte	0x04, 0x36
        /*045a*/ 	.short	(.L_36 - .L_35)
.L_35:
        /*045c*/ 	.word	0x00000008
.L_36:


//--------------------- .nv.callgraph             --------------------------
	.section	.nv.callgraph,"",@"SHT_CUDA_CALLGRAPH"
	.align	4
	.sectionentsize	8
	.align		4
        /*0000*/ 	.word	0x00000000
	.align		4
        /*0004*/ 	.word	0xffffffff
	.align		4
        /*0008*/ 	.word	0x00000000
	.align		4
        /*000c*/ 	.word	0xfffffffe
	.align		4
        /*0010*/ 	.word	0x00000000
	.align		4
        /*0014*/ 	.word	0xfffffffd
	.align		4
        /*0018*/ 	.word	0x00000000
	.align		4
        /*001c*/ 	.word	0xfffffffc


//--------------------- .nv.constant4             --------------------------
	.section	.nv.constant4,"a",@progbits
	.align	8
	.align		8
.nv.constant4:
        /*0000*/ 	.dword	_ZN39_INTERNAL_24417424_4_k_cu_b444d79f_26494cuda3std3__45__cpo5beginE
	.align		8
        /*0008*/ 	.dword	_ZN39_INTERNAL_24417424_4_k_cu_b444d79f_26494cuda3std3__45__cpo3endE
	.align		8
        /*0010*/ 	.dword	_ZN39_INTERNAL_24417424_4_k_cu_b444d79f_26494cuda3std3__45__cpo6cbeginE
	.align		8
        /*0018*/ 	.dword	_ZN39_INTERNAL_24417424_4_k_cu_b444d79f_26494cuda3std3__45__cpo4cendE
	.align		8
        /*0020*/ 	.dword	_ZN39_INTERNAL_24417424_4_k_cu_b444d79f_26494cuda3std3__441_GLOBAL__N__24417424_4_k_cu_b444d79f_26496ignoreE
	.align		8
        /*0028*/ 	.dword	_ZN39_INTERNAL_24417424_4_k_cu_b444d79f_26494cuda3std3__419piecewise_constructE
	.align		8
        /*0030*/ 	.dword	_ZN39_INTERNAL_24417424_4_k_cu_b444d79f_26494cuda3std3__48in_placeE
	.align		8
        /*0038*/ 	.dword	_ZN39_INTERNAL_24417424_4_k_cu_b444d79f_26494cuda3std6ranges3__45__cpo4swapE
	.align		8
        /*0040*/ 	.dword	_ZN39_INTERNAL_24417424_4_k_cu_b444d79f_26494cuda3std6ranges3__45__cpo9iter_moveE
	.align		8
        /*0048*/ 	.dword	_ZN39_INTERNAL_24417424_4_k_cu_b444d79f_26494cute7productE
	.align		8
        /*0050*/ 	.dword	_ZN39_INTERNAL_24417424_4_k_cu_b444d79f_26494cute1_E


//--------------------- .text._ZN7cutlass13device_kernelINS_4conv6kernel13ConvUniversalINS1_16ConvProblemShapeILNS1_8OperatorE1ELi3EEENS1_10collective14CollectiveConvINS1_46MainloopSm90TmaGmmaWarpSpecializedImplicitGemmILS5_1ELi18ELi3EN4cute5tupleIJNSA_1CILi2EEENSC_ILi1EEESE_EEENS1_36KernelImplicitTmaWarpSpecializedSm90ELi1EEENSB_IJNSC_ILi128EEENSC_ILi64EEENSB_IJNSC_ILi32EEEEEEEEENS_10bfloat16_tESN_NSA_8TiledMMAINSA_8MMA_AtomIJNSA_4SM904GMMA27MMA_64x64x16_F32BF16BF16_SSILNSR_5MajorE0ELST_1ELNSR_7ScaleInE1ELSU_1EEEEEENSA_6LayoutINSB_IJSE_SE_SE_EEENSB_IJNSC_ILi0EEESZ_SZ_EEEEENSB_IJNSA_10UnderscoreES12_S12_EEEEENS7_6detail26Sm90ImplicitGemmTileTraitsINSA_20SM90_TMA_LOAD_IM2COLENSA_14ComposedLayoutINSA_7SwizzleILi2ELi4ELi3EEENSA_18smem_ptr_flag_bitsILi16EEENSX_INSB_IJNSB_IJNSC_ILi8EEENSC_ILi16EEEEEENSB_IJSK_SE_EEENSB_IJSE_NSC_ILi18EEEEEEEEENSB_IJNSB_IJSK_NSC_ILi256EEEEEENSB_IJSE_SZ_EEENSB_IJSZ_NSC_ILi4096EEEEEEEEEEEEEvEENS16_INSA_23SM90_TMA_LOAD_MULTICASTENS18_INS19_ILi3ELi4ELi3EEES1C_NSX_INSB_IJNSB_IJSJ_SE_EEENSB_IJS1D_NSC_ILi4EEEEEES1I_EEENSB_IJS1M_NSB_IJSJ_NSC_ILi512EEEEEENSB_IJSZ_NSC_ILi2048EEEEEEEEEEEEEvEEEENS_8epilogue10collective6detail29Sm90TmaWarpSpecializedAdapterINS29_15DefaultEpilogueISN_NSB_IJNSB_IJllllEEESE_SZ_EEES2E_NS28_6thread17LinearCombinationISN_Li1EffLNS2F_9ScaleType4KindE0ELNS_15FloatRoundStyleE2ESN_EENS_4gemm15EpilogueDefaultEEEEEvvEEEEvNT_6ParamsE --------------------------
	.section	.text._ZN7cutlass13device_kernelINS_4conv6kernel13ConvUniversalINS1_16ConvProblemShapeILNS1_8OperatorE1ELi3EEENS1_10collective14CollectiveConvINS1_46MainloopSm90TmaGmmaWarpSpecializedImplicitGemmILS5_1ELi18ELi3EN4cute5tupleIJNSA_1CILi2EEENSC_ILi1EEESE_EEENS1_36KernelImplicitTmaWarpSpecializedSm90ELi1EEENSB_IJNSC_ILi128EEENSC_ILi64EEENSB_IJNSC_ILi32EEEEEEEEENS_10bfloat16_tESN_NSA_8TiledMMAINSA_8MMA_AtomIJNSA_4SM904GMMA27MMA_64x64x16_F32BF16BF16_SSILNSR_5MajorE0ELST_1ELNSR_7ScaleInE1ELSU_1EEEEEENSA_6LayoutINSB_IJSE_SE_SE_EEENSB_IJNSC_ILi0EEESZ_SZ_EEEEENSB_IJNSA_10UnderscoreES12_S12_EEEEENS7_6detail26Sm90ImplicitGemmTileTraitsINSA_20SM90_TMA_LOAD_IM2COLENSA_14ComposedLayoutINSA_7SwizzleILi2ELi4ELi3EEENSA_18smem_ptr_flag_bitsILi16EEENSX_INSB_IJNSB_IJNSC_ILi8EEENSC_ILi16EEEEEENSB_IJSK_SE_EEENSB_IJSE_NSC_ILi18EEEEEEEEENSB_IJNSB_IJSK_NSC_ILi256EEEEEENSB_IJSE_SZ_EEENSB_IJSZ_NSC_ILi4096EEEEEEEEEEEEEvEENS16_INSA_23SM90_TMA_LOAD_MULTICASTENS18_INS19_ILi3ELi4ELi3EEES1C_NSX_INSB_IJNSB_IJSJ_SE_EEENSB_IJS1D_NSC_ILi4EEEEEES1I_EEENSB_IJS1M_NSB_IJSJ_NSC_ILi512EEEEEENSB_IJSZ_NSC_ILi2048EEEEEEEEEEEEEvEEEENS_8epilogue10collective6detail29Sm90TmaWarpSpecializedAdapterINS29_15DefaultEpilogueISN_NSB_IJNSB_IJllllEEESE_SZ_EEES2E_NS28_6thread17LinearCombinationISN_Li1EffLNS2F_9ScaleType4KindE0ELNS_15FloatRoundStyleE2ESN_EENS_4gemm15EpilogueDefaultEEEEEvvEEEEvNT_6ParamsE,"ax",@progbits
	.align	128
.text._ZN7cutlass13device_kernelINS_4conv6kernel13ConvUniversalINS1_16ConvProblemShapeILNS1_8OperatorE1ELi3EEENS1_10collective14CollectiveConvINS1_46MainloopSm90TmaGmmaWarpSpecializedImplicitGemmILS5_1ELi18ELi3EN4cute5tupleIJNSA_1CILi2EEENSC_ILi1EEESE_EEENS1_36KernelImplicitTmaWarpSpecializedSm90ELi1EEENSB_IJNSC_ILi128EEENSC_ILi64EEENSB_IJNSC_ILi32EEEEEEEEENS_10bfloat16_tESN_NSA_8TiledMMAINSA_8MMA_AtomIJNSA_4SM904GMMA27MMA_64x64x16_F32BF16BF16_SSILNSR_5MajorE0ELST_1ELNSR_7ScaleInE1ELSU_1EEEEEENSA_6LayoutINSB_IJSE_SE_SE_EEENSB_IJNSC_ILi0EEESZ_SZ_EEEEENSB_IJNSA_10UnderscoreES12_S12_EEEEENS7_6detail26Sm90ImplicitGemmTileTraitsINSA_20SM90_TMA_LOAD_IM2COLENSA_14ComposedLayoutINSA_7SwizzleILi2ELi4ELi3EEENSA_18smem_ptr_flag_bitsILi16EEENSX_INSB_IJNSB_IJNSC_ILi8EEENSC_ILi16EEEEEENSB_IJSK_SE_EEENSB_IJSE_NSC_ILi18EEEEEEEEENSB_IJNSB_IJSK_NSC_ILi256EEEEEENSB_IJSE_SZ_EEENSB_IJSZ_NSC_ILi4096EEEEEEEEEEEEEvEENS16_INSA_23SM90_TMA_LOAD_MULTICASTENS18_INS19_ILi3ELi4ELi3EEES1C_NSX_INSB_IJNSB_IJSJ_SE_EEENSB_IJS1D_NSC_ILi4EEEEEES1I_EEENSB_IJS1M_NSB_IJSJ_NSC_ILi512EEEEEENSB_IJSZ_NSC_ILi2048EEEEEEEEEEEEEvEEEENS_8epilogue10collective6detail29Sm90TmaWarpSpecializedAdapterINS29_15DefaultEpilogueISN_NSB_IJNSB_IJllllEEESE_SZ_EEES2E_NS28_6thread17LinearCombinationISN_Li1EffLNS2F_9ScaleType4KindE0ELNS_15FloatRoundStyleE2ESN_EENS_4gemm15EpilogueDefaultEEEEEvvEEEEvNT_6ParamsE:
        .type           _ZN7cutlass13device_kernelINS_4conv6kernel13ConvUniversalINS1_16ConvProblemShapeILNS1_8OperatorE1ELi3EEENS1_10collective14CollectiveConvINS1_46MainloopSm90TmaGmmaWarpSpecializedImplicitGemmILS5_1ELi18ELi3EN4cute5tupleIJNSA_1CILi2EEENSC_ILi1EEESE_EEENS1_36KernelImplicitTmaWarpSpecializedSm90ELi1EEENSB_IJNSC_ILi128EEENSC_ILi64EEENSB_IJNSC_ILi32EEEEEEEEENS_10bfloat16_tESN_NSA_8TiledMMAINSA_8MMA_AtomIJNSA_4SM904GMMA27MMA_64x64x16_F32BF16BF16_SSILNSR_5MajorE0ELST_1ELNSR_7ScaleInE1ELSU_1EEEEEENSA_6LayoutINSB_IJSE_SE_SE_EEENSB_IJNSC_ILi0EEESZ_SZ_EEEEENSB_IJNSA_10UnderscoreES12_S12_EEEEENS7_6detail26Sm90ImplicitGemmTileTraitsINSA_20SM90_TMA_LOAD_IM2COLENSA_14ComposedLayoutINSA_7SwizzleILi2ELi4ELi3EEENSA_18smem_ptr_flag_bitsILi16EEENSX_INSB_IJNSB_IJNSC_ILi8EEENSC_ILi16EEEEEENSB_IJSK_SE_EEENSB_IJSE_NSC_ILi18EEEEEEEEENSB_IJNSB_IJSK_NSC_ILi256EEEEEENSB_IJSE_SZ_EEENSB_IJSZ_NSC_ILi4096EEEEEEEEEEEEEvEENS16_INSA_23SM90_TMA_LOAD_MULTICASTENS18_INS19_ILi3ELi4ELi3EEES1C_NSX_INSB_IJNSB_IJSJ_SE_EEENSB_IJS1D_NSC_ILi4EEEEEES1I_EEENSB_IJS1M_NSB_IJSJ_NSC_ILi512EEEEEENSB_IJSZ_NSC_ILi2048EEEEEEEEEEEEEvEEEENS_8epilogue10collective6detail29Sm90TmaWarpSpecializedAdapterINS29_15DefaultEpilogueISN_NSB_IJNSB_IJllllEEESE_SZ_EEES2E_NS28_6thread17LinearCombinationISN_Li1EffLNS2F_9ScaleType4KindE0ELNS_15FloatRoundStyleE2ESN_EENS_4gemm15EpilogueDefaultEEEEEvvEEEEvNT_6ParamsE,@function
        .size           _ZN7cutlass13device_kernelINS_4conv6kernel13ConvUniversalINS1_16ConvProblemShapeILNS1_8OperatorE1ELi3EEENS1_10collective14CollectiveConvINS1_46MainloopSm90TmaGmmaWarpSpecializedImplicitGemmILS5_1ELi18ELi3EN4cute5tupleIJNSA_1CILi2EEENSC_ILi1EEESE_EEENS1_36KernelImplicitTmaWarpSpecializedSm90ELi1EEENSB_IJNSC_ILi128EEENSC_ILi64EEENSB_IJNSC_ILi32EEEEEEEEENS_10bfloat16_tESN_NSA_8TiledMMAINSA_8MMA_AtomIJNSA_4SM904GMMA27MMA_64x64x16_F32BF16BF16_SSILNSR_5MajorE0ELST_1ELNSR_7ScaleInE1ELSU_1EEEEEENSA_6LayoutINSB_IJSE_SE_SE_EEENSB_IJNSC_ILi0EEESZ_SZ_EEEEENSB_IJNSA_10UnderscoreES12_S12_EEEEENS7_6detail26Sm90ImplicitGemmTileTraitsINSA_20SM90_TMA_LOAD_IM2COLENSA_14ComposedLayoutINSA_7SwizzleILi2ELi4ELi3EEENSA_18smem_ptr_flag_bitsILi16EEENSX_INSB_IJNSB_IJNSC_ILi8EEENSC_ILi16EEEEEENSB_IJSK_SE_EEENSB_IJSE_NSC_ILi18EEEEEEEEENSB_IJNSB_IJSK_NSC_ILi256EEEEEENSB_IJSE_SZ_EEENSB_IJSZ_NSC_ILi4096EEEEEEEEEEEEEvEENS16_INSA_23SM90_TMA_LOAD_MULTICASTENS18_INS19_ILi3ELi4ELi3EEES1C_NSX_INSB_IJNSB_IJSJ_SE_EEENSB_IJS1D_NSC_ILi4EEEEEES1I_EEENSB_IJS1M_NSB_IJSJ_NSC_ILi512EEEEEENSB_IJSZ_NSC_ILi2048EEEEEEEEEEEEEvEEEENS_8epilogue10collective6detail29Sm90TmaWarpSpecializedAdapterINS29_15DefaultEpilogueISN_NSB_IJNSB_IJllllEEESE_SZ_EEES2E_NS28_6thread17LinearCombinationISN_Li1EffLNS2F_9ScaleType4KindE0ELNS_15FloatRoundStyleE2ESN_EENS_4gemm15EpilogueDefaultEEEEEvvEEEEvNT_6ParamsE,(.L_x_176 - _ZN7cutlass13device_kernelINS_4conv6kernel13ConvUniversalINS1_16ConvProblemShapeILNS1_8OperatorE1ELi3EEENS1_10collective14CollectiveConvINS1_46MainloopSm90TmaGmmaWarpSpecializedImplicitGemmILS5_1ELi18ELi3EN4cute5tupleIJNSA_1CILi2EEENSC_ILi1EEESE_EEENS1_36KernelImplicitTmaWarpSpecializedSm90ELi1EEENSB_IJNSC_ILi128EEENSC_ILi64EEENSB_IJNSC_ILi32EEEEEEEEENS_10bfloat16_tESN_NSA_8TiledMMAINSA_8MMA_AtomIJNSA_4SM904GMMA27MMA_64x64x16_F32BF16BF16_SSILNSR_5MajorE0ELST_1ELNSR_7ScaleInE1ELSU_1EEEEEENSA_6LayoutINSB_IJSE_SE_SE_EEENSB_IJNSC_ILi0EEESZ_SZ_EEEEENSB_IJNSA_10UnderscoreES12_S12_EEEEENS7_6detail26Sm90ImplicitGemmTileTraitsINSA_20SM90_TMA_LOAD_IM2COLENSA_14ComposedLayoutINSA_7SwizzleILi2ELi4ELi3EEENSA_18smem_ptr_flag_bitsILi16EEENSX_INSB_IJNSB_IJNSC_ILi8EEENSC_ILi16EEEEEENSB_IJSK_SE_EEENSB_IJSE_NSC_ILi18EEEEEEEEENSB_IJNSB_IJSK_NSC_ILi256EEEEEENSB_IJSE_SZ_EEENSB_IJSZ_NSC_ILi4096EEEEEEEEEEEEEvEENS16_INSA_23SM90_TMA_LOAD_MULTICASTENS18_INS19_ILi3ELi4ELi3EEES1C_NSX_INSB_IJNSB_IJSJ_SE_EEENSB_IJS1D_NSC_ILi4EEEEEES1I_EEENSB_IJS1M_NSB_IJSJ_NSC_ILi512EEEEEENSB_IJSZ_NSC_ILi2048EEEEEEEEEEEEEvEEEENS_8epilogue10collective6detail29Sm90TmaWarpSpecializedAdapterINS29_15DefaultEpilogueISN_NSB_IJNSB_IJllllEEESE_SZ_EEES2E_NS28_6thread17LinearCombinationISN_Li1EffLNS2F_9ScaleType4KindE0ELNS_15FloatRoundStyleE2ESN_EENS_4gemm15EpilogueDefaultEEEEEvvEEEEvNT_6ParamsE)
        .other          _ZN7cutlass13device_kernelINS_4conv6kernel13ConvUniversalINS1_16ConvProblemShapeILNS1_8OperatorE1ELi3EEENS1_10collective14CollectiveConvINS1_46MainloopSm90TmaGmmaWarpSpecializedImplicitGemmILS5_1ELi18ELi3EN4cute5tupleIJNSA_1CILi2EEENSC_ILi1EEESE_EEENS1_36KernelImplicitTmaWarpSpecializedSm90ELi1EEENSB_IJNSC_ILi128EEENSC_ILi64EEENSB_IJNSC_ILi32EEEEEEEEENS_10bfloat16_tESN_NSA_8TiledMMAINSA_8MMA_AtomIJNSA_4SM904GMMA27MMA_64x64x16_F32BF16BF16_SSILNSR_5MajorE0ELST_1ELNSR_7ScaleInE1ELSU_1EEEEEENSA_6LayoutINSB_IJSE_SE_SE_EEENSB_IJNSC_ILi0EEESZ_SZ_EEEEENSB_IJNSA_10UnderscoreES12_S12_EEEEENS7_6detail26Sm90ImplicitGemmTileTraitsINSA_20SM90_TMA_LOAD_IM2COLENSA_14ComposedLayoutINSA_7SwizzleILi2ELi4ELi3EEENSA_18smem_ptr_flag_bitsILi16EEENSX_INSB_IJNSB_IJNSC_ILi8EEENSC_ILi16EEEEEENSB_IJSK_SE_EEENSB_IJSE_NSC_ILi18EEEEEEEEENSB_IJNSB_IJSK_NSC_ILi256EEEEEENSB_IJSE_SZ_EEENSB_IJSZ_NSC_ILi4096EEEEEEEEEEEEEvEENS16_INSA_23SM90_TMA_LOAD_MULTICASTENS18_INS19_ILi3ELi4ELi3EEES1C_NSX_INSB_IJNSB_IJSJ_SE_EEENSB_IJS1D_NSC_ILi4EEEEEES1I_EEENSB_IJS1M_NSB_IJSJ_NSC_ILi512EEEEEENSB_IJSZ_NSC_ILi2048EEEEEEEEEEEEEvEEEENS_8epilogue10collective6detail29Sm90TmaWarpSpecializedAdapterINS29_15DefaultEpilogueISN_NSB_IJNSB_IJllllEEESE_SZ_EEES2E_NS28_6thread17LinearCombinationISN_Li1EffLNS2F_9ScaleType4KindE0ELNS_15FloatRoundStyleE2ESN_EENS_4gemm15EpilogueDefaultEEEEEvvEEEEvNT_6ParamsE,@"STO_CUDA_ENTRY STV_DEFAULT"
_ZN7cutlass13device_kernelINS_4conv6kernel13ConvUniversalINS1_16ConvProblemShapeILNS1_8OperatorE1ELi3EEENS1_10collective14CollectiveConvINS1_46MainloopSm90TmaGmmaWarpSpecializedImplicitGemmILS5_1ELi18ELi3EN4cute5tupleIJNSA_1CILi2EEENSC_ILi1EEESE_EEENS1_36KernelImplicitTmaWarpSpecializedSm90ELi1EEENSB_IJNSC_ILi128EEENSC_ILi64EEENSB_IJNSC_ILi32EEEEEEEEENS_10bfloat16_tESN_NSA_8TiledMMAINSA_8MMA_AtomIJNSA_4SM904GMMA27MMA_64x64x16_F32BF16BF16_SSILNSR_5MajorE0ELST_1ELNSR_7ScaleInE1ELSU_1EEEEEENSA_6LayoutINSB_IJSE_SE_SE_EEENSB_IJNSC_ILi0EEESZ_SZ_EEEEENSB_IJNSA_10UnderscoreES12_S12_EEEEENS7_6detail26Sm90ImplicitGemmTileTraitsINSA_20SM90_TMA_LOAD_IM2COLENSA_14ComposedLayoutINSA_7SwizzleILi2ELi4ELi3EEENSA_18smem_ptr_flag_bitsILi16EEENSX_INSB_IJNSB_IJNSC_ILi8EEENSC_ILi16EEEEEENSB_IJSK_SE_EEENSB_IJSE_NSC_ILi18EEEEEEEEENSB_IJNSB_IJSK_NSC_ILi256EEEEEENSB_IJSE_SZ_EEENSB_IJSZ_NSC_ILi4096EEEEEEEEEEEEEvEENS16_INSA_23SM90_TMA_LOAD_MULTICASTENS18_INS19_ILi3ELi4ELi3EEES1C_NSX_INSB_IJNSB_IJSJ_SE_EEENSB_IJS1D_NSC_ILi4EEEEEES1I_EEENSB_IJS1M_NSB_IJSJ_NSC_ILi512EEEEEENSB_IJSZ_NSC_ILi2048EEEEEEEEEEEEEvEEEENS_8epilogue10collective6detail29Sm90TmaWarpSpecializedAdapterINS29_15DefaultEpilogueISN_NSB_IJNSB_IJllllEEESE_SZ_EEES2E_NS28_6thread17LinearCombinationISN_Li1EffLNS2F_9ScaleType4KindE0ELNS_15FloatRoundStyleE2ESN_EENS_4gemm15EpilogueDefaultEEEEEvvEEEEvNT_6ParamsE:
[----:B------:R-:W-:Y:S01]  /*0000*/  LDC R1, c[0x0][0x28] ;  /* 0x00000a00ff017b82 */ /* 0x000fe20000000800 */
[----:B------:R-:W0:Y:S01]  /*0010*/  S2R R10, SR_TID.X ;  /* 0x00000000000a7919 */ /* 0x000e220000002100 */
[----:B------:R-:W-:Y:S01]  /*0020*/  ELECT P0, URZ, PT ;  /* 0x00000000003f782f */ /* 0x000fe20003800000 */
[----:B------:R-:W-:Y:S01]  /*0030*/  BSSY B0, `(.L_x_0) ;  /* 0x0000010000007945 */ /* 0x000fe20003800000 */
[----:B------:R-:W1:Y:S01]  /*0040*/  S2R R11, SR_CTAID.X ;  /* 0x00000000000b7919 */ /* 0x000e620000002500 */
[--C-:B0-----:R-:W-:Y:S02]  /*0050*/  SHF.R.U32.HI R0, RZ, 0x5, R10.reuse ;  /* 0x00000005ff007819 */ /* 0x101fe4000001160a */
[----:B------:R-:W-:-:S03]  /*0060*/  SHF.R.U32.HI R2, RZ, 0x7, R10 ;  /* 0x00000007ff027819 */ /* 0x000fc6000001160a */
[----:B------:R-:W0:Y:S04]  /*0070*/  SHFL.IDX PT, R3, R0, RZ, 0x1f ;  /* 0x00001fff00037589 */ /* 0x000e2800000e0000 */
[----:B------:R2:W3:Y:S01]  /*0080*/  SHFL.IDX PT, R9, R2, RZ, 0x1f ;  /* 0x00001fff02097589 */ /* 0x0004e200000e0000 */
[----:B0-----:R-:W-:-:S13]  /*0090*/  ISETP.NE.OR P0, PT, R3, RZ, !P0 ;  /* 0x000000ff0300720c */ /* 0x001fda0004705670 */
[----:B-123--:R-:W-:Y:S05]  /*00a0*/  @P0 BRA `(.L_x_1) ;  /* 0x0000000000200947 */ /* 0x00efea0003800000 */
[----:B------:R-:W-:Y:S02]  /*00b0*/  ULDC.64 UR4, c[0x0][0x198] ;  /* 0x0000660000047ab9 */ /* 0x000fe40000000a00 */
[----:B------:R-:W-:Y:S02]  /*00c0*/  UIADD3 UR6, UP0, UR4, 0xf0, URZ ;  /* 0x000000f004067890 */ /* 0x000fe4000ff1e03f */
[----:B------:R-:W-:Y:S02]  /*00d0*/  UIADD3 UR4, UP1, UR4, 0x270, URZ ;  /* 0x0000027004047890 */ /* 0x000fe4000ff3e03f */
[----:B------:R-:W-:Y:S02]  /*00e0*/  UIADD3.X UR7, URZ, UR5, URZ, UP0, !UPT ;  /* 0x000000053f077290 */ /* 0x000fe400087fe43f */
[----:B------:R-:W-:-:S07]  /*00f0*/  UIADD3.X UR5, URZ, UR5, URZ, UP1, !UPT ;  /* 0x000000053f057290 */ /* 0x000fce0008ffe43f */
[----:B------:R0:W-:Y:S02]  /*0100*/  UTMACCTL.PF [UR6] ;  /* 0x00000000060079b9 */ /* 0x0001e40008040000 */
[----:B------:R0:W-:Y:S02]  /*0110*/  UTMACCTL.PF [UR4] ;  /* 0x00000000040079b9 */ /* 0x0001e40008040000 */
[----:B0-----:R-:W-:Y:S01]  /*0120*/  NOP ;  /* 0x0000000000007918 */ /* 0x001fe20000000000 */
.L_x_1:
[----:B------:R-:W-:Y:S05]  /*0130*/  BSYNC B0 ;  /* 0x0000000000007941 */ /* 0x000fea0003800000 */
.L_x_0:
[----:B------:R-:W0:Y:S01]  /*0140*/  SHFL.IDX PT, R0, R0, RZ, 0x1f ;  /* 0x00001fff00007589 */ /* 0x000e2200000e0000 */
[----:B------:R-:W-:Y:S02]  /*0150*/  SHF.R.S32.HI R5, RZ, 0x1f, R10 ;  /* 0x0000001fff057819 */ /* 0x000fe4000001140a */
[----:B------:R-:W-:Y:S01]  /*0160*/  I2FP.F32.U32 R6, R11 ;  /* 0x0000000b00067245 */ /* 0x000fe20000201000 */
[----:B------:R-:W1:Y:S01]  /*0170*/  S2R R12, SR_CTAID.Y ;  /* 0x00000000000c7919 */ /* 0x000e620000002600 */
[----:B------:R-:W-:-:S04]  /*0180*/  LEA.HI R5, R5, R10, RZ, 0x7 ;  /* 0x0000000a05057211 */ /* 0x000fc800078f38ff */
[----:B------:R-:W-:-:S05]  /*0190*/  LOP3.LUT R5, R5, 0xffffff80, RZ, 0xc0, !PT ;  /* 0xffffff8005057812 */ /* 0x000fca00078ec0ff */
[----:B------:R-:W-:-:S05]  /*01a0*/  IMAD.IADD R13, R10, 0x1, -R5 ;  /* 0x000000010a0d7824 */ /* 0x000fca00078e0a05 */
[----:B------:R-:W-:-:S04]  /*01b0*/  SHF.R.S32.HI R2, RZ, 0x1f, R13 ;  /* 0x0000001fff027819 */ /* 0x000fc8000001140d */
[----:B------:R-:W-:Y:S02]  /*01c0*/  LEA.HI R2, R2, R13, RZ, 0x3 ;  /* 0x0000000d02027211 */ /* 0x000fe400078f18ff */
[----:B0-----:R-:W-:Y:S02]  /*01d0*/  ISETP.NE.AND P0, PT, R0, RZ, PT ;  /* 0x000000ff0000720c */ /* 0x001fe40003f05270 */
[--C-:B------:R-:W-:Y:S02]  /*01e0*/  SHF.R.S32.HI R4, RZ, 0x3, R2.reuse ;  /* 0x00000003ff047819 */ /* 0x100fe40000011402 */
[----:B------:R-:W-:Y:S02]  /*01f0*/  SHF.R.S32.HI R5, RZ, 0x1f, R2 ;  /* 0x0000001fff057819 */ /* 0x000fe40000011402 */
[----:B------:R-:W-:-:S07]  /*0200*/  SHF.R.S32.HI R7, RZ, 0x1f, R0 ;  /* 0x0000001fff077819 */ /* 0x000fce0000011400 */
[----:B-1----:R-:W-:Y:S05]  /*0210*/  @P0 BRA `(.L_x_2) ;  /* 0x0000000000d40947 */ /* 0x002fea0003800000 */
[----:B------:R-:W-:Y:S01]  /*0220*/  ELECT P0, URZ, PT ;  /* 0x00000000003f782f */ /* 0x000fe20003800000 */
[----:B------:R-:W-:-:S12]  /*0230*/  BSSY B0, `(.L_x_2) ;  /* 0x0000033000007945 */ /* 0x000fd80003800000 */
[----:B------:R-:W-:Y:S05]  /*0240*/  @!P0 BRA `(.L_x_3) ;  /* 0x0000000000c48947 */ /* 0x000fea0003800000 */
[----:B------:R-:W0:Y:S01]  /*0250*/  S2UR UR8, SR_CgaCtaId ;  /* 0x00000000000879c3 */ /* 0x000e220000008800 */
[----:B------:R-:W-:Y:S01]  /*0260*/  UMOV UR4, 0x400 ;  /* 0x0000040000047882 */ /* 0x000fe20000000000 */
[----:B------:R-:W-:Y:S01]  /*0270*/  UMOV UR5, 0x1 ;  /* 0x0000000100057882 */ /* 0x000fe20000000000 */
[----:B------:R-:W-:Y:S02]  /*0280*/  UMOV UR6, 0x2 ;  /* 0x0000000200067882 */ /* 0x000fe40000000000 */
[----:B------:R-:W-:-:S04]  /*0290*/  UIADD3 UR6, -UR6, 0x100000, URZ ;  /* 0x0010000006067890 */ /* 0x000fc8000fffe13f */
[----:B------:R-:W-:Y:S02]  /*02a0*/  USHF.L.U32 UR7, UR6, 0xb, URZ ;  /* 0x0000000b06077899 */ /* 0x000fe4000800063f */
[----:B------:R-:W-:Y:S02]  /*02b0*/  USHF.L.U32 UR6, UR6, 0x1, URZ ;  /* 0x0000000106067899 */ /* 0x000fe4000800063f */
[----:B0-----:R-:W-:Y:S02]  /*02c0*/  ULEA UR8, UR8, UR4, 0x18 ;  /* 0x0000000408087291 */ /* 0x001fe4000f8ec03f */
[----:B------:R-:W-:-:S04]  /*02d0*/  UIADD3 UR4, -UR5, 0x100000, URZ ;  /* 0x0010000005047890 */ /* 0x000fc8000fffe13f */
[----:B------:R-:W-:Y:S02]  /*02e0*/  USHF.L.U32 UR5, UR4, 0xb, URZ ;  /* 0x0000000b04057899 */ /* 0x000fe4000800063f */
[----:B------:R-:W-:Y:S01]  /*02f0*/  USHF.L.U32 UR4, UR4, 0x1, URZ ;  /* 0x0000000104047899 */ /* 0x000fe2000800063f */
[----:B------:R-:W0:Y:S11]  /*0300*/  FENCE.VIEW.ASYNC.S ;  /* 0x00000000000073c6 */ /* 0x000e360000000000 */
[----:B0-----:R0:W1:Y:S01]  /*0310*/  SYNCS.EXCH.64 URZ, [UR8+0x36000], UR4 ;  /* 0x03600004083f75b2 */ /* 0x0010620008000100 */
[----:B------:R0:W2:Y:S01]  /*0320*/  SYNCS.EXCH.64 URZ, [UR8+0x36090], UR6 ;  /* 0x03609006083f75b2 */ /* 0x0000a20008000100 */
[----:B------:R0:W3:Y:S01]  /*0330*/  SYNCS.EXCH.64 URZ, [UR8+0x36008], UR4 ;  /* 0x03600804083f75b2 */ /* 0x0000e20008000100 */
[----:B------:R0:W4:Y:S01]  /*0340*/  SYNCS.EXCH.64 URZ, [UR8+0x36098], UR6 ;  /* 0x03609806083f75b2 */ /* 0x0001220008000100 */
[----:B------:R0:W0:Y:S01]  /*0350*/  SYNCS.EXCH.64 URZ, [UR8+0x36010], UR4 ;  /* 0x03601004083f75b2 */ /* 0x0000220008000100 */
        /* <DEDUP_REMOVED lines=31> */
[----:B-1234-:R-:W-:Y:S01]  /*0550*/  NOP ;  /* 0x0000000000007918 */ /* 0x01efe20000000000 */
.L_x_3:
[----:B0-----:R-:W-:Y:S05]  /*0560*/  BSYNC B0 ;  /* 0x0000000000007941 */ /* 0x001fea0003800000 */
.L_x_2:
[----:B------:R-:W-:Y:S01]  /*0570*/  ULDC UR4, c[0x0][0x150] ;  /* 0x0000540000047ab9 */ /* 0x000fe20000000800 */
[----:B------:R-:W-:Y:S01]  /*0580*/  LEA.HI R5, R5, R4, RZ, 0x2 ;  /* 0x0000000405057211 */ /* 0x000fe200078f10ff */
[----:B------:R-:W-:Y:S01]  /*0590*/  FMUL R6, R6, UR4 ;  /* 0x0000000406067c20 */ /* 0x000fe20008400000 */
[----:B------:R-:W-:Y:S01]  /*05a0*/  LEA.HI R7, R7, R0, RZ, 0x2 ;  /* 0x0000000007077211 */ /* 0x000fe200078f10ff */
[----:B------:R-:W-:Y:S01]  /*05b0*/  ULDC UR4, c[0x0][0x154] ;  /* 0x0000550000047ab9 */ /* 0x000fe20000000800 */
[----:B------:R-:W-:Y:S01]  /*05c0*/  LOP3.LUT R5, R5, 0xfffffffc, RZ, 0xc0, !PT ;  /* 0xfffffffc05057812 */ /* 0x000fe200078ec0ff */
[----:B------:R-:W0:Y:S01]  /*05d0*/  LDC R14, c[0x0][0x140] ;  /* 0x00005000ff0e7b82 */ /* 0x000e220000000800 */
[----:B------:R-:W-:Y:S01]  /*05e0*/  LOP3.LUT R7, R7, 0x3ffffffc, RZ, 0xc0, !PT ;  /* 0x3ffffffc07077812 */ /* 0x000fe200078ec0ff */
[----:B------:R-:W1:Y:S01]  /*05f0*/  F2I.U32.TRUNC.NTZ R6, R6 ;  /* 0x0000000600067305 */ /* 0x000e62000020f000 */
[----:B------:R-:W-:Y:S01]  /*0600*/  I2FP.F32.U32 R2, R12 ;  /* 0x0000000c00027245 */ /* 0x000fe20000201000 */
[----:B------:R-:W-:Y:S01]  /*0610*/  IMAD.IADD R5, R4, 0x1, -R5 ;  /* 0x0000000104057824 */ /* 0x000fe200078e0a05 */
[----:B------:R-:W-:Y:S01]  /*0620*/  LOP3.LUT P0, RZ, R13, 0x7, RZ, 0xc0, !PT ;  /* 0x000000070dff7812 */ /* 0x000fe2000780c0ff */
[----:B------:R-:W-:Y:S01]  /*0630*/  IMAD.IADD R0, R0, 0x1, -R7 ;  /* 0x0000000100007824 */ /* 0x000fe200078e0a07 */
[----:B------:R-:W-:Y:S01]  /*0640*/  ISETP.NE.AND P3, PT, R9, 0x1, PT ;  /* 0x000000010900780c */ /* 0x000fe20003f65270 */
[----:B------:R-:W-:Y:S01]  /*0650*/  FMUL R8, R2, UR4 ;  /* 0x0000000402087c20 */ /* 0x000fe20008400000 */
[----:B------:R-:W-:Y:S01]  /*0660*/  ULDC UR4, c[0x0][0x144] ;  /* 0x0000510000047ab9 */ /* 0x000fe20000000800 */
[----:B------:R-:W-:Y:S01]  /*0670*/  IMAD R5, R0, 0x4, R5 ;  /* 0x0000000400057824 */ /* 0x000fe200078e0205 */
[----:B------:R-:W-:Y:S01]  /*0680*/  NOP ;  /* 0x0000000000007918 */ /* 0x000fe20000000000 */
[----:B------:R-:W-:-:S02]  /*0690*/  NOP ;  /* 0x0000000000007918 */ /* 0x000fc40000000000 */
[----:B------:R-:W2:Y:S01]  /*06a0*/  F2I.U32.TRUNC.NTZ R8, R8 ;  /* 0x0000000800087305 */ /* 0x000ea2000020f000 */
[----:B------:R-:W-:Y:S01]  /*06b0*/  LEA.HI R0, R5, R5, RZ, 0x1 ;  /* 0x0000000505007211 */ /* 0x000fe200078f08ff */
[----:B-1----:R-:W-:-:S03]  /*06c0*/  IMAD.MOV R2, RZ, RZ, -R6 ;  /* 0x000000ffff027224 */ /* 0x002fc600078e0a06 */
[----:B------:R-:W-:Y:S01]  /*06d0*/  LOP3.LUT R0, R0, 0xfffffffe, RZ, 0xc0, !PT ;  /* 0xfffffffe00007812 */ /* 0x000fe200078ec0ff */
[----:B------:R-:W-:Y:S01]  /*06e0*/  IMAD R7, R2, UR4, R11 ;  /* 0x0000000402077c24 */ /* 0x000fe2000f8e020b */
[----:B------:R-:W-:Y:S01]  /*06f0*/  ULDC UR4, c[0x0][0x148] ;  /* 0x0000520000047ab9 */ /* 0x000fe20000000800 */
[C---:B------:R-:W-:Y:S01]  /*0700*/  IMAD.SHL.U32 R2, R5.reuse, 0x4, RZ ;  /* 0x0000000405027824 */ /* 0x040fe200078e00ff */
[----:B0-----:R-:W-:Y:S01]  /*0710*/  ISETP.EQ.U32.AND P1, PT, R14, 0x1, PT ;  /* 0x000000010e00780c */ /* 0x001fe20003f22070 */
[----:B------:R-:W-:-:S03]  /*0720*/  IMAD.IADD R0, R5, 0x1, -R0 ;  /* 0x0000000105007824 */ /* 0x000fc600078e0a00 */
[----:B------:R-:W-:Y:S01]  /*0730*/  LOP3.LUT R2, R5, 0xc, R2, 0x78, !PT ;  /* 0x0000000c05027812 */ /* 0x000fe200078e7802 */
[----:B--2---:R-:W-:Y:S01]  /*0740*/  IMAD.MOV R5, RZ, RZ, -R8 ;  /* 0x000000ffff057224 */ /* 0x004fe200078e0a08 */
[----:B------:R-:W-:Y:S02]  /*0750*/  ISETP.NE.AND P4, PT, R0, R7, PT ;  /* 0x000000070000720c */ /* 0x000fe40003f85270 */
[----:B------:R-:W-:Y:S01]  /*0760*/  SHF.R.S32.HI R0, RZ, 0x1f, R3 ;  /* 0x0000001fff007819 */ /* 0x000fe20000011403 */
[----:B------:R-:W-:Y:S01]  /*0770*/  IMAD R5, R5, UR4, R12 ;  /* 0x0000000405057c24 */ /* 0x000fe2000f8e020c */
[----:B------:R-:W-:Y:S02]  /*0780*/  ISETP.LT.U32.AND P0, PT, R2, 0x2, !P0 ;  /* 0x000000020200780c */ /* 0x000fe40004701070 */
[----:B------:R-:W-:-:S04]  /*0790*/  LEA.HI R0, R0, R3, RZ, 0x2 ;  /* 0x0000000300007211 */ /* 0x000fc800078f10ff */
[----:B------:R-:W-:-:S03]  /*07a0*/  LOP3.LUT R0, R0, 0xfffffffc, RZ, 0xc0, !PT ;  /* 0xfffffffc00007812 */ /* 0x000fc600078ec0ff */
[----:B------:R-:W-:Y:S02]  /*07b0*/  @P4 LEA.HI R4, R2, R2, RZ, 0x1 ;  /* 0x0000000202044211 */ /* 0x000fe400078f08ff */
[----:B------:R-:W-:Y:S02]  /*07c0*/  IMAD.IADD R8, R3, 0x1, -R0 ;  /* 0x0000000103087824 */ /* 0x000fe400078e0a00 */
[----:B------:R-:W-:-:S03]  /*07d0*/  @P4 SHF.R.S32.HI R4, RZ, 0x1, R4 ;  /* 0x00000001ff044819 */ /* 0x000fc60000011404 */
[----:B------:R-:W-:Y:S02]  /*07e0*/  LOP3.LUT P2, RZ, R9, R8, RZ, 0xfc, !PT ;  /* 0x0000000809ff7212 */ /* 0x000fe4000784fcff */
[----:B------:R-:W-:Y:S01]  /*07f0*/  @P4 ISETP.NE.AND P5, PT, R4, R5, PT ;  /* 0x000000050400420c */ /* 0x000fe20003fa5270 */
[----:B------:R-:W-:Y:S01]  /*0800*/  IMAD.MOV.U32 R4, RZ, RZ, 0x1 ;  /* 0x00000001ff047424 */ /* 0x000fe200078e00ff */
[----:B------:R-:W-:Y:S02]  /*0810*/  SEL R3, RZ, 0x1, P2 ;  /* 0x00000001ff037807 */ /* 0x000fe40001000000 */
[----:B------:R-:W-:Y:S02]  /*0820*/  SEL R5, RZ, 0x1, !P0 ;  /* 0x00000001ff057807 */ /* 0x000fe40004000000 */
[----:B------:R-:W-:Y:S02]  /*0830*/  @P4 SEL R4, RZ, 0x1, P5 ;  /* 0x00000001ff044807 */ /* 0x000fe40002800000 */
[----:B------:R-:W-:-:S02]  /*0840*/  SEL R3, R3, 0x2, P3 ;  /* 0x0000000203037807 */ /* 0x000fc40001800000 */
[----:B------:R-:W-:Y:S01]  /*0850*/  LOP3.LUT R4, R4, R5, RZ, 0xc0, !PT ;  /* 0x0000000504047212 */ /* 0x000fe200078ec0ff */
[----:B------:R-:W-:Y:S06]  /*0860*/  @!P1 BRA `(.L_x_4) ;  /* 0x0000000000089947 */ /* 0x000fec0003800000 */
[----:B------:R-:W-:Y:S01]  /*0870*/  UCGABAR_ARV ;  /* 0x00000000000079c7 */ /* 0x000fe20008000000 */
[----:B------:R-:W-:Y:S05]  /*0880*/  BRA `(.L_x_5) ;  /* 0x0000000000047947 */ /* 0x000fea0003800000 */
.L_x_4:
[----:B------:R-:W-:Y:S01]  /*0890*/  NOP ;  /* 0x0000000000007918 */ /* 0x000fe20000000000 */
.L_x_5:
[----:B------:R-:W-:Y:S01]  /*08a0*/  ULDC.64 UR4, c[0x0][0x618] ;  /* 0x0001860000047ab9 */ /* 0x000fe20000000a00 */
[----:B------:R-:W-:Y:S01]  /*08b0*/  ULDC.64 UR12, c[0x0][0x208] ;  /* 0x00008200000c7ab9 */ /* 0x000fe20000000a00 */
[----:B------:R-:W-:-:S04]  /*08c0*/  ISETP.NE.U32.AND P0, PT, RZ, UR4, PT ;  /* 0x00000004ff007c0c */ /* 0x000fc8000bf05070 */
[----:B------:R-:W-:-:S13]  /*08d0*/  ISETP.NE.AND.EX P0, PT, RZ, UR5, PT, P0 ;  /* 0x00000005ff007c0c */ /* 0x000fda000bf05300 */
[----:B------:R-:W-:Y:S05]  /*08e0*/  @!P0 BRA `(.L_x_6) ;  /* 0x00000000001c8947 */ /* 0x000fea0003800000 */
[----:B------:R-:W0:Y:S02]  /*08f0*/  LDC.64 R6, c[0x0][0x618] ;  /* 0x00018600ff067b82 */ /* 0x000e240000000a00 */
[----:B0-----:R-:W2:Y:S02]  /*0900*/  LDG.E.64 R6, desc[UR12][R6.64] ;  /* 0x0000000c06067981 */ /* 0x001ea4000c1e1b00 */
[----:B--2---:R-:W-:-:S04]  /*0910*/  ISETP.NE.U32.AND P0, PT, R6, RZ, PT ;  /* 0x000000ff0600720c */ /* 0x004fc80003f05070 */
[----:B------:R-:W-:-:S13]  /*0920*/  ISETP.NE.AND.EX P0, PT, R7, RZ, PT, P0 ;  /* 0x000000ff0700720c */ /* 0x000fda0003f05300 */
[----:B------:R-:W-:Y:S05]  /*0930*/  @!P0 BRA `(.L_x_6) ;  /* 0x0000000000088947 */ /* 0x000fea0003800000 */
[----:B------:R0:W5:Y:S01]  /*0940*/  LD.E R0, desc[UR12][R6.64] ;  /* 0x0000000c06007980 */ /* 0x000162000c101900 */
[----:B------:R-:W-:Y:S05]  /*0950*/  BRA `(.L_x_7) ;  /* 0x0000000000207947 */ /* 0x000fea0003800000 */
.L_x_6:
[----:B------:R-:W-:Y:S02]  /*0960*/  ULDC.64 UR4, c[0x0][0x608] ;  /* 0x0001820000047ab9 */ /* 0x000fe40000000a00 */
[----:B------:R-:W-:-:S04]  /*0970*/  ISETP.NE.U32.AND P0, PT, RZ, UR4, PT ;  /* 0x00000004ff007c0c */ /* 0x000fc8000bf05070 */
[----:B------:R-:W-:-:S13]  /*0980*/  ISETP.NE.AND.EX P0, PT, RZ, UR5, PT, P0 ;  /* 0x00000005ff007c0c */ /* 0x000fda000bf05300 */
[----:B------:R-:W-:Y:S05]  /*0990*/  @!P0 BRA `(.L_x_8) ;  /* 0x00000000000c8947 */ /* 0x000fea0003800000 */
[----:B------:R-:W0:Y:S02]  /*09a0*/  LDC.64 R6, c[0x0][0x608] ;  /* 0x00018200ff067b82 */ /* 0x000e240000000a00 */
[----:B0-----:R1:W5:Y:S01]  /*09b0*/  LDG.E R0, desc[UR12][R6.64] ;  /* 0x0000000c06007981 */ /* 0x001362000c1e1900 */
[----:B------:R-:W-:Y:S05]  /*09c0*/  BRA `(.L_x_7) ;  /* 0x0000000000047947 */ /* 0x000fea0003800000 */
.L_x_8:
[----:B------:R-:W2:Y:S02]  /*09d0*/  LDC R0, c[0x0][0x600] ;  /* 0x00018000ff007b82 */ /* 0x000ea40000000800 */
.L_x_7:
[----:B------:R-:W-:Y:S02]  /*09e0*/  ULDC.64 UR4, c[0x0][0x620] ;  /* 0x0001880000047ab9 */ /* 0x000fe40000000a00 */
[----:B------:R-:W-:-:S04]  /*09f0*/  ISETP.NE.U32.AND P0, PT, RZ, UR4, PT ;  /* 0x00000004ff007c0c */ /* 0x000fc8000bf05070 */
[----:B------:R-:W-:-:S13]  /*0a00*/  ISETP.NE.AND.EX P0, PT, RZ, UR5, PT, P0 ;  /* 0x00000005ff007c0c */ /* 0x000fda000bf05300 */
[----:B------:R-:W-:Y:S05]  /*0a10*/  @!P0 BRA `(.L_x_9) ;  /* 0x00000000001c8947 */ /* 0x000fea0003800000 */
[----:B01----:R-:W0:Y:S02]  /*0a20*/  LDC.64 R6, c[0x0][0x620] ;  /* 0x00018800ff067b82 */ /* 0x003e240000000a00 */
[----:B0-----:R-:W3:Y:S02]  /*0a30*/  LDG.E.64 R6, desc[UR12][R6.64] ;  /* 0x0000000c06067981 */ /* 0x001ee4000c1e1b00 */
[----:B---3--:R-:W-:-:S04]  /*0a40*/  ISETP.NE.U32.AND P0, PT, R6, RZ, PT ;  /* 0x000000ff0600720c */ /* 0x008fc80003f05070 */
[----:B------:R-:W-:-:S13]  /*0a50*/  ISETP.NE.AND.EX P0, PT, R7, RZ, PT, P0 ;  /* 0x000000ff0700720c */ /* 0x000fda0003f05300 */
[----:B------:R-:W-:Y:S05]  /*0a60*/  @!P0 BRA `(.L_x_9) ;  /* 0x0000000000088947 */ /* 0x000fea0003800000 */
[----:B------:R0:W5:Y:S01]  /*0a70*/  LD.E R14, desc[UR12][R6.64] ;  /* 0x0000000c060e7980 */ /* 0x000162000c101900 */
[----:B------:R-:W-:Y:S05]  /*0a80*/  BRA `(.L_x_10) ;  /* 0x0000000000207947 */ /* 0x000fea0003800000 */
.L_x_9:
[----:B------:R-:W-:Y:S02]  /*0a90*/  ULDC.64 UR4, c[0x0][0x610] ;  /* 0x0001840000047ab9 */ /* 0x000fe40000000a00 */
[----:B------:R-:W-:-:S04]  /*0aa0*/  ISETP.NE.U32.AND P0, PT, RZ, UR4, PT ;  /* 0x00000004ff007c0c */ /* 0x000fc8000bf05070 */
[----:B------:R-:W-:-:S13]  /*0ab0*/  ISETP.NE.AND.EX P0, PT, RZ, UR5, PT, P0 ;  /* 0x00000005ff007c0c */ /* 0x000fda000bf05300 */
[----:B------:R-:W-:Y:S05]  /*0ac0*/  @!P0 BRA `(.L_x_11) ;  /* 0x00000000000c8947 */ /* 0x000fea0003800000 */
[----:B------:R-:W3:Y:S02]  /*0ad0*/  LDC.64 R14, c[0x0][0x610] ;  /* 0x00018400ff0e7b82 */ /* 0x000ee40000000a00 */
[----:B---3--:R3:W5:Y:S01]  /*0ae0*/  LDG.E R14, desc[UR12][R14.64] ;  /* 0x0000000c0e0e7981 */ /* 0x008762000c1e1900 */
[----:B------:R-:W-:Y:S05]  /*0af0*/  BRA `(.L_x_10) ;  /* 0x0000000000047947 */ /* 0x000fea0003800000 */
.L_x_11:
[----:B------:R-:W4:Y:S02]  /*0b00*/  LDC R14, c[0x0][0x604] ;  /* 0x00018100ff0e7b82 */ /* 0x000f240000000800 */
.L_x_10:
[----:B------:R-:W1:Y:S01]  /*0b10*/  LDC R5, c[0x0][0x3e8] ;  /* 0x0000fa00ff057b82 */ /* 0x000e620000000800 */
[----:B------:R-:W-:Y:S01]  /*0b20*/  ULDC UR4, c[0x0][0x3dc] ;  /* 0x0000f70000047ab9 */ /* 0x000fe20000000800 */
[----:B------:R-:W-:Y:S01]  /*0b30*/  ULDC.64 UR6, c[0x0][0x3e0] ;  /* 0x0000f80000067ab9 */ /* 0x000fe20000000a00 */
[----:B------:R-:W-:Y:S02]  /*0b40*/  UIADD3 UR4, UR4, 0x1f, URZ ;  /* 0x0000001f04047890 */ /* 0x000fe4000fffe03f */
[----:B------:R-:W-:Y:S02]  /*0b50*/  UIMAD UR6, UR7, UR6, URZ ;  /* 0x00000006070672a4 */ /* 0x000fe4000f8e023f */
[----:B------:R-:W-:-:S04]  /*0b60*/  USHF.R.S32.HI UR5, URZ, 0x1f, UR4 ;  /* 0x0000001f3f057899 */ /* 0x000fc80008011404 */
[----:B------:R-:W-:-:S04]  /*0b70*/  ULEA.HI UR5, UR5, UR4, URZ, 0x5 ;  /* 0x0000000405057291 */ /* 0x000fc8000f8f283f */
[----:B------:R-:W-:Y:S01]  /*0b80*/  USHF.R.S32.HI UR15, URZ, 0x5, UR5 ;  /* 0x000000053f0f7899 */ /* 0x000fe20008011405 */
[----:B-1----:R-:W-:-:S05]  /*0b90*/  IMAD R5, R5, UR6, RZ ;  /* 0x0000000605057c24 */ /* 0x002fca000f8e02ff */
[----:B------:R-:W-:Y:S01]  /*0ba0*/  IMAD R5, R5, UR15, RZ ;  /* 0x0000000f05057c24 */ /* 0x000fe2000f8e02ff */
[----:B------:R-:W-:Y:S06]  /*0bb0*/  @!P1 BRA `(.L_x_12) ;  /* 0x00000000000c9947 */ /* 0x000fec0003800000 */
[----:B------:R-:W-:Y:S01]  /*0bc0*/  UCGABAR_WAIT ;  /* 0x0000000000007dc7 */ /* 0x000fe20008000000 */
[----:B------:R-:W-:Y:S01]  /*0bd0*/  CCTL.IVALL ;  /* 0x00000000ff00798f */ /* 0x000fe20002000000 */
[----:B------:R-:W-:Y:S05]  /*0be0*/  BRA `(.L_x_13) ;  /* 0x0000000000047947 */ /* 0x000fea0003800000 */
.L_x_12:
[----:B------:R-:W-:Y:S06]  /*0bf0*/  BAR.SYNC.DEFER_BLOCKING 0x0 ;  /* 0x0000000000007b1d */ /* 0x000fec0000010000 */
.L_x_13:
[----:B------:R-:W-:-:S13]  /*0c00*/  ISETP.NE.AND P0, PT, R9, RZ, PT ;  /* 0x000000ff0900720c */ /* 0x000fda0003f05270 */
[----:B------:R-:W-:Y:S05]  /*0c10*/  @!P0 BRA `(.L_x_14) ;  /* 0x00000054009c8947 */ /* 0x000fea0003800000 */
[----:B------:R-:W-:-:S13]  /*0c20*/  ISETP.NE.AND P0, PT, R9, 0x1, PT ;  /* 0x000000010900780c */ /* 0x000fda0003f05270 */
[----:B------:R-:W-:Y:S05]  /*0c30*/  @P0 EXIT ;  /* 0x000000000000094d */ /* 0x000fea0003800000 */
[----:B------:R-:W-:Y:S01]  /*0c40*/  ISETP.GE.AND P0, PT, R5, 0x1, PT ;  /* 0x000000010500780c */ /* 0x000fe20003f06270 */
[----:B------:R-:W-:Y:S01]  /*0c50*/  UMOV UR4, URZ ;  /* 0x0000003f00047c82 */ /* 0x000fe20008000000 */
[----:B------:R-:W-:Y:S02]  /*0c60*/  CS2R R54, SRZ ;  /* 0x0000000000367805 */ /* 0x000fe4000001ff00 */
[----:B------:R-:W-:Y:S02]  /*0c70*/  CS2R R56, SRZ ;  /* 0x0000000000387805 */ /* 0x000fe4000001ff00 */
[----:B------:R-:W-:Y:S02]  /*0c80*/  CS2R R58, SRZ ;  /* 0x00000000003a7805 */ /* 0x000fe4000001ff00 */
[----:B------:R-:W-:Y:S02]  /*0c90*/  CS2R R60, SRZ ;  /* 0x00000000003c7805 */ /* 0x000fe4000001ff00 */
[----:B------:R-:W-:-:S02]  /*0ca0*/  CS2R R62, SRZ ;  /* 0x00000000003e7805 */ /* 0x000fc4000001ff00 */
[----:B------:R-:W-:Y:S02]  /*0cb0*/  CS2R R64, SRZ ;  /* 0x0000000000407805 */ /* 0x000fe4000001ff00 */
        /* <DEDUP_REMOVED lines=25> */
[----:B------:R-:W-:Y:S01]  /*0e50*/  CS2R R52, SRZ ;  /* 0x0000000000347805 */ /* 0x000fe2000001ff00 */
[----:B------:R-:W-:Y:S06]  /*0e60*/  @!P0 BRA `(.L_x_15) ;  /* 0x00000000009c8947 */ /* 0x000fec0003800000 */
[----:B0-----:R-:W-:-:S04]  /*0e70*/  LOP3.LUT R6, R3, 0x1, RZ, 0xfc, !PT ;  /* 0x0000000103067812 */ /* 0x001fc800078efcff */
[----:B------:R-:W-:-:S13]  /*0e80*/  ISETP.NE.AND P1, PT, R6, 0x3, PT ;  /* 0x000000030600780c */ /* 0x000fda0003f25270 */
[----:B------:R-:W-:Y:S05]  /*0e90*/  @!P1 BRA `(.L_x_16) ;  /* 0x0000000000049947 */ /* 0x000fea0003800000 */
[----:B------:R-:W-:Y:S01]  /*0ea0*/  BPT.TRAP 0x1 ;  /* 0x000000040000795c */ /* 0x000fe20000300000 */
.L_x_16:
[----:B------:R-:W0:Y:S01]  /*0eb0*/  S2UR UR5, SR_CgaCtaId ;  /* 0x00000000000579c3 */ /* 0x000e220000008800 */
[----:B------:R-:W-:Y:S01]  /*0ec0*/  SHF.L.U32 R6, RZ, 0x1f, RZ ;  /* 0x0000001fff067819 */ /* 0x000fe200000006ff */
[----:B------:R-:W-:Y:S02]  /*0ed0*/  UMOV UR4, 0x400 ;  /* 0x0000040000047882 */ /* 0x000fe40000000000 */
[----:B0-----:R-:W-:-:S12]  /*0ee0*/  ULEA UR5, UR5, UR4, 0x18 ;  /* 0x0000000405057291 */ /* 0x001fd8000f8ec03f */
.L_x_17:
[----:B0-----:R-:W-:-:S04]  /*0ef0*/  IMAD.U32 R7, RZ, RZ, UR5 ;  /* 0x00000005ff077e24 */ /* 0x001fc8000f8e00ff */
[----:B------:R0:W1:Y:S03]  /*0f00*/  SYNCS.PHASECHK.TRANS64.TRYWAIT P1, [R7+URZ+0x36000], R6 ;  /* 0x03600006070075a7 */ /* 0x000066000802017f */
[----:B-1----:R-:W-:Y:S05]  /*0f10*/  @!P1 NANOSLEEP.SYNCS 0x989680 ;  /* 0x009896800000995d */ /* 0x002fea0003900000 */
[----:B------:R-:W1:Y:S02]  /*0f20*/  @!P1 SYNCS.PHASECHK.TRANS64 P1, [R7+URZ+0x36000], R6 ;  /* 0x03600006070095a7 */ /* 0x000e64000802007f */
[----:B-1----:R-:W-:Y:S05]  /*0f30*/  @!P1 BRA `(.L_x_17) ;  /* 0xfffffffc00ec9947 */ /* 0x002fea000383ffff */
[----:B------:R-:W-:Y:S01]  /*0f40*/  USHF.R.U32.HI UR4, URZ, 0x4, UR5 ;  /* 0x000000043f047899 */ /* 0x000fe20008011605 */
[----:B------:R-:W-:Y:S01]  /*0f50*/  WARPGROUP.ARRIVE ;  /* 0x00000000000079c5 */ /* 0x000fe20000000000 */
[----:B------:R-:W-:Y:S02]  /*0f60*/  UIADD3 UR5, UR5, 0x24000, URZ ;  /* 0x0002400005057890 */ /* 0x000fe4000fffe03f */
[----:B------:R-:W-:Y:S02]  /*0f70*/  ULOP3.LUT UR4, UR4, 0x3fff, URZ, 0xc0, !UPT ;  /* 0x00003fff04047892 */ /* 0x000fe4000f8ec03f */
[----:B------:R-:W-:Y:S02]  /*0f80*/  USHF.R.U32.HI UR5, URZ, 0x4, UR5 ;  /* 0x000000043f057899 */ /* 0x000fe40008011605 */
[----:B------:R-:W-:Y:S02]  /*0f90*/  ULOP3.LUT UR10, UR4, 0x10000, URZ, 0xfc, !UPT ;  /* 0x00010000040a7892 */ /* 0x000fe4000f8efc3f */
[----:B------:R-:W-:-:S02]  /*0fa0*/  ULOP3.LUT UR8, UR5, 0x3fff, URZ, 0xc0, !UPT ;  /* 0x00003fff05087892 */ /* 0x000fc4000f8ec03f */
[----:B------:R-:W-:Y:S01]  /*0fb0*/  UIADD3 UR9, UR10, 0x100, URZ ;  /* 0x000001000a097890 */ /* 0x000fe2000fffe03f */
[----:B------:R-:W-:Y:S02]  /*0fc0*/  UMOV UR7, 0x40000040 ;  /* 0x4000004000077882 */ /* 0x000fe40000000000 */
[----:B------:R-:W-:Y:S01]  /*0fd0*/  UMOV UR4, UR10 ;  /* 0x0000000a00047c82 */ /* 0x000fe20008000000 */
[----:B------:R-:W-:Y:S01]  /*0fe0*/  UMOV UR5, 0x80000020 ;  /* 0x8000002000057882 */ /* 0x000fe20000000000 */
[----:B------:R-:W-:Y:S02]  /*0ff0*/  UMOV UR6, UR8 ;  /* 0x0000000800067c82 */ /* 0x000fe40008000000 */
[----:B------:R-:W-:Y:S01]  /*1000*/  HGMMA.64x64x16.F32.BF16 R56, gdesc[UR4].tnspB, RZ, !UPT ;  /* 0x40e00000043879f0 */ /* 0x000fe2000c7018ff */
[----:B------:R-:W-:Y:S01]  /*1010*/  UMOV UR4, UR9 ;  /* 0x0000000900047c82 */ /* 0x000fe20008000000 */
[----:B------:R-:W-:Y:S02]  /*1020*/  UMOV UR5, 0x80000020 ;  /* 0x8000002000057882 */ /* 0x000fe40000000000 */
[----:B------:R-:W-:Y:S01]  /*1030*/  HGMMA.64x64x16.F32.BF16 R24, gdesc[UR4].tnspB, RZ, !UPT ;  /* 0x40e00000041879f0 */ /* 0x000fe2000c7018ff */
[----:B------:R-:W-:-:S02]  /*1040*/  UIADD3 UR4, UR10, 0x2, URZ ;  /* 0x000000020a047890 */ /* 0x000fc4000fffe03f */
[----:B------:R-:W-:Y:S02]  /*1050*/  UIADD3 UR6, UR8, 0x80, URZ ;  /* 0x0000008008067890 */ /* 0x000fe4000fffe03f */
[----:B------:R-:W-:Y:S01]  /*1060*/  UIADD3 UR8, UR10, 0x102, URZ ;  /* 0x000001020a087890 */ /* 0x000fe2000fffe03f */
[----:B------:R-:W-:Y:S01]  /*1070*/  UMOV UR5, 0x80000020 ;  /* 0x8000002000057882 */ /* 0x000fe20000000000 */
[----:B------:R-:W-:-:S05]  /*1080*/  UMOV UR7, 0x40000040 ;  /* 0x4000004000077882 */ /* 0x000fca0000000000 */
[----:B------:R-:W-:Y:S01]  /*1090*/  HGMMA.64x64x16.F32.BF16 R56, gdesc[UR4].tnspB, R56 ;  /* 0x40e00000043879f0 */ /* 0x000fe20008701838 */
[----:B------:R-:W-:Y:S01]  /*10a0*/  UMOV UR4, UR8 ;  /* 0x0000000800047c82 */ /* 0x000fe20008000000 */
[----:B------:R-:W-:Y:S02]  /*10b0*/  UMOV UR5, 0x80000020 ;  /* 0x8000002000057882 */ /* 0x000fe40000000000 */
[----:B------:R-:W-:Y:S01]  /*10c0*/  HGMMA.64x64x16.F32.BF16 R24, gdesc[UR4].tnspB, R24, gsb0 ;  /* 0x40e00000041879f0 */ /* 0x000fe20008001818 */
[----:B------:R-:W-:-:S05]  /*10d0*/  UMOV UR4, 0x1 ;  /* 0x0000000100047882 */ /* 0x000fca0000000000 */
.L_x_15:
[----:B0-----:R-:W-:-:S05]  /*10e0*/  VIMNMX R6, R5, 0x1, PT ;  /* 0x0000000105067848 */ /* 0x001fca0003fe0100 */
[----:B------:R-:W-:-:S05]  /*10f0*/  IMAD.IADD R6, R5, 0x1, -R6 ;  /* 0x0000000105067824 */ /* 0x000fca00078e0a06 */
[----:B------:R-:W-:-:S13]  /*1100*/  ISETP.GE.AND P1, PT, R6, 0x1, PT ;  /* 0x000000010600780c */ /* 0x000fda0003f26270 */
[----:B------:R-:W-:Y:S05]  /*1110*/  @!P1 BRA `(.L_x_18) ;  /* 0x0000000400109947 */ /* 0x000fea0003800000 */
[----:B------:R-:W0:Y:S01]  /*1120*/  S2UR UR6, SR_CgaCtaId ;  /* 0x00000000000679c3 */ /* 0x000e220000008800 */
[----:B------:R-:W-:Y:S01]  /*1130*/  UMOV UR5, 0x400 ;  /* 0x0000040000057882 */ /* 0x000fe20000000000 */
[----:B------:R-:W-:Y:S01]  /*1140*/  LOP3.LUT R11, R3, 0x1, RZ, 0xfc, !PT ;  /* 0x00000001030b7812 */ /* 0x000fe200078efcff */
[----:B------:R-:W-:Y:S01]  /*1150*/  IMAD.MOV.U32 R10, RZ, RZ, RZ ;  /* 0x000000ffff0a7224 */ /* 0x000fe200078e00ff */
[----:B------:R-:W-:Y:S01]  /*1160*/  UISETP.NE.U32.AND UP0, UPT, UR4, URZ, UPT ;  /* 0x0000003f0400728c */ /* 0x000fe2000bf05070 */
[----:B------:R-:W-:Y:S02]  /*1170*/  IMAD.MOV.U32 R5, RZ, RZ, R6 ;  /* 0x000000ffff057224 */ /* 0x000fe400078e0006 */
[----:B------:R-:W-:Y:S01]  /*1180*/  IMAD.MOV.U32 R7, RZ, RZ, RZ ;  /* 0x000000ffff077224 */ /* 0x000fe200078e00ff */
[----:B0-----:R-:W-:-:S04]  /*1190*/  ULEA UR14, UR6, UR5, 0x18 ;  /* 0x00000005060e7291 */ /* 0x001fc8000f8ec03f */
[----:B------:R-:W-:Y:S02]  /*11a0*/  USHF.R.U32.HI UR5, URZ, 0x4, UR14 ;  /* 0x000000043f057899 */ /* 0x000fe4000801160e */
[----:B------:R-:W-:Y:S02]  /*11b0*/  UIADD3 UR6, UR14, 0x24000, URZ ;  /* 0x000240000e067890 */ /* 0x000fe4000fffe03f */
[----:B------:R-:W-:Y:S02]  /*11c0*/  ULOP3.LUT UR5, UR5, 0x3fff, URZ, 0xc0, !UPT ;  /* 0x00003fff05057892 */ /* 0x000fe4000f8ec03f */
[----:B------:R-:W-:Y:S02]  /*11d0*/  USHF.R.U32.HI UR6, URZ, 0x4, UR6 ;  /* 0x000000043f067899 */ /* 0x000fe40008011606 */
[----:B------:R-:W-:Y:S02]  /*11e0*/  ULOP3.LUT UR15, UR5, 0x10000, URZ, 0xfc, !UPT ;  /* 0x00010000050f7892 */ /* 0x000fe4000f8efc3f */
[----:B------:R-:W-:-:S12]  /*11f0*/  ULOP3.LUT UR16, UR6, 0x3fff, URZ, 0xc0, !UPT ;  /* 0x00003fff06107892 */ /* 0x000fd8000f8ec03f */
.L_x_23:
[----:B------:R-:W-:-:S13]  /*1200*/  ISETP.NE.AND P2, PT, R11, 0x3, PT ;  /* 0x000000030b00780c */ /* 0x000fda0003f45270 */
[----:B------:R-:W-:Y:S05]  /*1210*/  @!P2 BRA `(.L_x_19) ;  /* 0x000000000004a947 */ /* 0x000fea0003800000 */
[----:B------:R-:W-:Y:S01]  /*1220*/  BPT.TRAP 0x1 ;  /* 0x000000040000795c */ /* 0x000fe20000300000 */
.L_x_19:
[----:B------:R-:W-:Y:S01]  /*1230*/  SHF.L.U32 R8, R10, 0x1f, RZ ;  /* 0x0000001f0a087819 */ /* 0x000fe200000006ff */
[----:B------:R-:W-:-:S12]  /*1240*/  ULEA UR5, UR4, UR14, 0x3 ;  /* 0x0000000e04057291 */ /* 0x000fd8000f8e183f */
.L_x_20:
[----:B0-----:R-:W-:-:S04]  /*1250*/  IMAD.U32 R9, RZ, RZ, UR5 ;  /* 0x00000005ff097e24 */ /* 0x001fc8000f8e00ff */
[----:B------:R0:W1:Y:S03]  /*1260*/  SYNCS.PHASECHK.TRANS64.TRYWAIT P1, [R9+URZ+0x36000], R8 ;  /* 0x03600008090075a7 */ /* 0x000066000802017f */
[----:B-1----:R-:W-:Y:S05]  /*1270*/  @!P1 NANOSLEEP.SYNCS 0x989680 ;  /* 0x009896800000995d */ /* 0x002fea0003900000 */
[----:B------:R-:W1:Y:S02]  /*1280*/  @!P1 SYNCS.PHASECHK.TRANS64 P1, [R9+URZ+0x36000], R8 ;  /* 0x03600008090095a7 */ /* 0x000e64000802007f */
[----:B-1----:R-:W-:Y:S05]  /*1290*/  @!P1 BRA `(.L_x_20) ;  /* 0xfffffffc00ec9947 */ /* 0x002fea000383ffff */
[----:B------:R-:W-:Y:S01]  /*12a0*/  ULEA UR6, UR4, UR15, 0x9 ;  /* 0x0000000f04067291 */ /* 0x000fe2000f8e483f */
[----:B------:R-:W-:Y:S01]  /*12b0*/  WARPGROUP.ARRIVE ;  /* 0x00000000000079c5 */ /* 0x000fe20000000000 */
[----:B------:R-:W-:Y:S02]  /*12c0*/  ULEA UR5, UR4, UR16, 0x8 ;  /* 0x0000001004057291 */ /* 0x000fe4000f8e403f */
[----:B------:R-:W-:Y:S01]  /*12d0*/  UIADD3 UR7, UR6, 0x100, URZ ;  /* 0x0000010006077890 */ /* 0x000fe2000fffe03f */
[----:B------:R-:W-:Y:S02]  /*12e0*/  UMOV UR11, 0x40000040 ;  /* 0x40000040000b7882 */ /* 0x000fe40000000000 */
[----:B------:R-:W-:Y:S01]  /*12f0*/  UMOV UR8, UR6 ;  /* 0x0000000600087c82 */ /* 0x000fe20008000000 */
[----:B------:R-:W-:Y:S01]  /*1300*/  UMOV UR9, 0x80000020 ;  /* 0x8000002000097882 */ /* 0x000fe20000000000 */
[----:B------:R-:W-:Y:S02]  /*1310*/  UMOV UR10, UR5 ;  /* 0x00000005000a7c82 */ /* 0x000fe40008000000 */
[----:B------:R-:W-:Y:S01]  /*1320*/  HGMMA.64x64x16.F32.BF16 R56, gdesc[UR8].tnspB, R56, UP0 ;  /* 0x40e00000083879f0 */ /* 0x000fe2000bf01838 */
[----:B------:R-:W-:Y:S01]  /*1330*/  UMOV UR8, UR7 ;  /* 0x0000000700087c82 */ /* 0x000fe20008000000 */
[----:B------:R-:W-:-:S02]  /*1340*/  UMOV UR9, 0x80000020 ;  /* 0x8000002000097882 */ /* 0x000fc40000000000 */
[----:B------:R-:W-:Y:S01]  /*1350*/  HGMMA.64x64x16.F32.BF16 R24, gdesc[UR8].tnspB, R24, UP0 ;  /* 0x40e00000081879f0 */ /* 0x000fe2000bf01818 */
[----:B------:R-:W-:Y:S02]  /*1360*/  UIADD3 UR10, UR5, 0x80, URZ ;  /* 0x00000080050a7890 */ /* 0x000fe4000fffe03f */
[----:B------:R-:W-:Y:S02]  /*1370*/  UIADD3 UR8, UR6, 0x2, URZ ;  /* 0x0000000206087890 */ /* 0x000fe4000fffe03f */
[----:B------:R-:W-:Y:S01]  /*1380*/  UIADD3 UR6, UR6, 0x102, URZ ;  /* 0x0000010206067890 */ /* 0x000fe2000fffe03f */
[----:B------:R-:W-:Y:S01]  /*1390*/  UMOV UR11, 0x40000040 ;  /* 0x40000040000b7882 */ /* 0x000fe20000000000 */
[----:B------:R-:W-:-:S05]  /*13a0*/  UMOV UR9, 0x80000020 ;  /* 0x8000002000097882 */ /* 0x000fca0000000000 */
[----:B------:R-:W-:Y:S01]  /*13b0*/  HGMMA.64x64x16.F32.BF16 R56, gdesc[UR8].tnspB, R56 ;  /* 0x40e00000083879f0 */ /* 0x000fe20008701838 */
[----:B------:R-:W-:Y:S01]  /*13c0*/  UMOV UR8, UR6 ;  /* 0x0000000600087c82 */ /* 0x000fe20008000000 */
[----:B------:R-:W-:Y:S02]  /*13d0*/  UMOV UR9, 0x80000020 ;  /* 0x8000002000097882 */ /* 0x000fe40000000000 */
[----:B------:R-:W-:Y:S03]  /*13e0*/  HGMMA.64x64x16.F32.BF16 R24, gdesc[UR8].tnspB, R24, gsb0 ;  /* 0x40e00000081879f0 */ /* 0x000fe60008001818 */
[----:B------:R-:W-:Y:S02]  /*13f0*/  WARPGROUP.DEPBAR.LE gsb0, 0x1 ;  /* 0x00008000000079c5 */ /* 0x000fe40000010100 */
[----:B------:R-:W-:Y:S05]  /*1400*/  @!P2 BRA `(.L_x_21) ;  /* 0x000000000004a947 */ /* 0x000fea0003800000 */
[----:B------:R-:W-:Y:S01]  /*1410*/  BPT.TRAP 0x1 ;  /* 0x000000040000795c */ /* 0x000fe20000300000 */
.L_x_21:
[----:B------:R-:W-:-:S13]  /*1420*/  ISETP.NE.AND P1, PT, R4, RZ, PT ;  /* 0x000000ff0400720c */ /* 0x000fda0003f25270 */
[----:B0-----:R-:W-:-:S05]  /*1430*/  @P1 LEA R8, R7, UR14, 0x3 ;  /* 0x0000000e07081c11 */ /* 0x001fca000f8e18ff */
[----:B------:R-:W-:-:S05]  /*1440*/  @P1 VIADD R9, R8, 0x36090 ;  /* 0x0003609008091836 */ /* 0x000fca0000000000 */
[----:B------:R-:W-:-:S04]  /*1450*/  @P1 PRMT R9, R2, 0x654, R9 ;  /* 0x0000065402091816 */ /* 0x000fc80000000009 */
[----:B------:R0:W-:Y:S01]  /*1460*/  @P1 SYNCS.ARRIVE.TRANS64.RED.A1T0 RZ, [R9+URZ], RZ ;  /* 0x000000ff09ff19a7 */ /* 0x0001e2000810043f */
[----:B------:R-:W-:-:S13]  /*1470*/  ISETP.GT.U32.AND P1, PT, R3, 0x1, PT ;  /* 0x000000010300780c */ /* 0x000fda0003f24070 */
[----:B0-----:R-:W-:Y:S05]  /*1480*/  @P1 BRA `(.L_x_22) ;  /* 0x0000000000041947 */ /* 0x001fea0003800000 */
[----:B------:R-:W-:Y:S01]  /*1490*/  BPT.TRAP 0x1 ;  /* 0x000000040000795c */ /* 0x000fe20000300000 */
.L_x_22:
[----:B------:R-:W-:Y:S01]  /*14a0*/  UIADD3 UR4, UR4, 0x1, URZ ;  /* 0x0000000104047890 */ /* 0x000fe2000fffe03f */
[----:B------:R-:W-:Y:S01]  /*14b0*/  ISETP.GT.AND P2, PT, R5, 0x1, PT ;  /* 0x000000010500780c */ /* 0x000fe20003f44270 */
[----:B------:R-:W-:Y:S02]  /*14c0*/  VIADD R7, R7, 0x1 ;  /* 0x0000000107077836 */ /* 0x000fe40000000000 */
[----:B------:R-:W-:Y:S01]  /*14d0*/  UISETP.NE.AND UP0, UPT, UR4, 0x12, UPT ;  /* 0x000000120400788c */ /* 0x000fe2000bf05270 */
[----:B------:R-:W-:Y:S02]  /*14e0*/  VIADD R5, R5, 0xffffffff ;  /* 0xffffffff05057836 */ /* 0x000fe40000000000 */
[C---:B------:R-:W-:Y:S01]  /*14f0*/  ISETP.NE.AND P1, PT, R7.reuse, 0x12, PT ;  /* 0x000000120700780c */ /* 0x040fe20003f25270 */
[----:B------:R-:W-:Y:S02]  /*1500*/  USEL UR5, URZ, 0x1, UP0 ;  /* 0x000000013f057887 */ /* 0x000fe40008000000 */
[----:B------:R-:W-:Y:S01]  /*1510*/  USEL UR4, UR4, URZ, UP0 ;  /* 0x0000003f04047287 */ /* 0x000fe20008000000 */
[----:B------:R-:W-:Y:S01]  /*1520*/  SEL R7, R7, RZ, P1 ;  /* 0x000000ff07077207 */ /* 0x000fe20000800000 */
[----:B------:R-:W-:-:S02]  /*1530*/  UPLOP3.LUT UP0, UPT, UPT, UPT, UPT, 0x80, 0x0 ;  /* 0x000000000000789c */ /* 0x000fc40003f0f070 */
[----:B------:R-:W-:Y:S01]  /*1540*/  LOP3.LUT R10, R10, UR5, RZ, 0x3c, !PT ;  /* 0x000000050a0a7c12 */ /* 0x000fe2000f8e3cff */
[----:B------:R-:W-:Y:S08]  /*1550*/  @P2 BRA `(.L_x_23) ;  /* 0xfffffffc00282947 */ /* 0x000ff0000383ffff */
.L_x_18:
[----:B------:R-:W-:Y:S02]  /*1560*/  WARPGROUP.DEPBAR.LE gsb0, 0x0 ;  /* 0x00008000000079c5 */ /* 0x000fe40000010000 */
[----:B------:R-:W-:Y:S05]  /*1570*/  @!P0 BRA `(.L_x_24) ;  /* 0x0000000000548947 */ /* 0x000fea0003800000 */
[----:B------:R-:W-:-:S04]  /*1580*/  LOP3.LUT R5, R3, 0x1, RZ, 0xfc, !PT ;  /* 0x0000000103057812 */ /* 0x000fc800078efcff */
[----:B------:R-:W-:-:S13]  /*1590*/  ISETP.NE.AND P0, PT, R5, 0x3, PT ;  /* 0x000000030500780c */ /* 0x000fda0003f05270 */
[----:B------:R-:W-:Y:S05]  /*15a0*/  @!P0 BRA `(.L_x_25) ;  /* 0x0000000000048947 */ /* 0x000fea0003800000 */
[----:B------:R-:W-:Y:S01]  /*15b0*/  BPT.TRAP 0x1 ;  /* 0x000000040000795c */ /* 0x000fe20000300000 */
.L_x_25:
[----:B------:R-:W-:Y:S01]  /*15c0*/  ISETP.NE.AND P0, PT, R4, RZ, PT ;  /* 0x000000ff0400720c */ /* 0x000fe20003f05270 */
[----:B------:R-:W-:Y:S01]  /*15d0*/  BSSY B0, `(.L_x_26) ;  /* 0x000000d000007945 */ /* 0x000fe20003800000 */
[----:B------:R-:W-:-:S11]  /*15e0*/  ISETP.GT.U32.AND P1, PT, R3, 0x1, PT ;  /* 0x000000010300780c */ /* 0x000fd60003f24070 */
[----:B------:R-:W-:Y:S05]  /*15f0*/  @!P0 BRA `(.L_x_27) ;  /* 0x0000000000288947 */ /* 0x000fea0003800000 */
[----:B------:R-:W0:Y:S01]  /*1600*/  S2R R8, SR_CgaCtaId ;  /* 0x0000000000087919 */ /* 0x000e220000008800 */
[----:B------:R-:W-:Y:S01]  /*1610*/  IMAD.WIDE.U32 R4, R6, 0x38e38e39, RZ ;  /* 0x38e38e3906047825 */ /* 0x000fe200078e00ff */
[----:B------:R-:W-:-:S04]  /*1620*/  MOV R3, 0x400 ;  /* 0x0000040000037802 */ /* 0x000fc80000000f00 */
[----:B------:R-:W-:-:S05]  /*1630*/  SHF.R.U32.HI R5, RZ, 0x2, R5 ;  /* 0x00000002ff057819 */ /* 0x000fca0000011605 */
[----:B------:R-:W-:Y:S01]  /*1640*/  IMAD R6, R5, -0x12, R6 ;  /* 0xffffffee05067824 */ /* 0x000fe200078e0206 */
[----:B0-----:R-:W-:-:S05]  /*1650*/  LEA R3, R8, R3, 0x18 ;  /* 0x0000000308037211 */ /* 0x001fca00078ec0ff */
[----:B------:R-:W-:-:S04]  /*1660*/  IMAD R6, R6, 0x8, R3 ;  /* 0x0000000806067824 */ /* 0x000fc800078e0203 */
[----:B------:R-:W-:-:S05]  /*1670*/  VIADD R3, R6, 0x36090 ;  /* 0x0003609006037836 */ /* 0x000fca0000000000 */
[----:B------:R-:W-:-:S04]  /*1680*/  PRMT R3, R2, 0x654, R3 ;  /* 0x0000065402037816 */ /* 0x000fc80000000003 */
[----:B------:R0:W-:Y:S03]  /*1690*/  SYNCS.ARRIVE.TRANS64.RED.A1T0 RZ, [R3+URZ], RZ ;  /* 0x000000ff03ff79a7 */ /* 0x0001e6000810043f */
.L_x_27:
[----:B------:R-:W-:Y:S05]  /*16a0*/  BSYNC B0 ;  /* 0x0000000000007941 */ /* 0x000fea0003800000 */
.L_x_26:
[----:B------:R-:W-:Y:S05]  /*16b0*/  @P1 BRA `(.L_x_24) ;  /* 0x0000000000041947 */ /* 0x000fea0003800000 */
[----:B------:R-:W-:Y:S01]  /*16c0*/  BPT.TRAP 0x1 ;  /* 0x000000040000795c */ /* 0x000fe20000300000 */
.L_x_24:
[----:B------:R-:W0:Y:S01]  /*16d0*/  S2R R2, SR_TID.X ;  /* 0x0000000000027919 */ /* 0x000e220000002100 */
[----:B------:R-:W-:Y:S01]  /*16e0*/  ULDC.64 UR4, c[0x0][0x280] ;  /* 0x0000a00000047ab9 */ /* 0x000fe20000000a00 */
[----:B------:R-:W1:Y:S01]  /*16f0*/  S2R R4, SR_CTAID.Y ;  /* 0x0000000000047919 */ /* 0x000e620000002600 */
[----:B------:R-:W2:Y:S01]  /*1700*/  S2R R9, SR_CTAID.X ;  /* 0x0000000000097919 */ /* 0x000ea20000002500 */
[----:B0-----:R-:W-:-:S04]  /*1710*/  SHF.R.S32.HI R3, RZ, 0x1f, R2 ;  /* 0x0000001fff037819 */ /* 0x001fc80000011402 */
[----:B------:R-:W-:Y:S01]  /*1720*/  LEA.HI R3, R3, R2, RZ, 0x7 ;  /* 0x0000000203037211 */ /* 0x000fe200078f38ff */
[----:B-1----:R-:W-:-:S03]  /*1730*/  IMAD.SHL.U32 R4, R4, 0x40, RZ ;  /* 0x0000004004047824 */ /* 0x002fc600078e00ff */
[----:B------:R-:W-:Y:S01]  /*1740*/  LOP3.LUT R3, R3, 0xffffff80, RZ, 0xc0, !PT ;  /* 0xffffff8003037812 */ /* 0x000fe200078ec0ff */
[----:B--2---:R-:W-:Y:S01]  /*1750*/  IMAD.SHL.U32 R8, R9, 0x80, RZ ;  /* 0x0000008009087824 */ /* 0x004fe200078e00ff */
[----:B------:R-:W-:-:S03]  /*1760*/  ISETP.GE.AND P0, PT, R4, UR5, PT ;  /* 0x0000000504007c0c */ /* 0x000fc6000bf06270 */
[----:B------:R-:W-:Y:S01]  /*1770*/  IMAD.IADD R10, R2, 0x1, -R3 ;  /* 0x00000001020a7824 */ /* 0x000fe200078e0a03 */
[----:B------:R-:W-:-:S04]  /*1780*/  ISETP.GE.OR P0, PT, R8, UR4, P0 ;  /* 0x0000000408007c0c */ /* 0x000fc80008706670 */
[----:B------:R-:W-:-:S04]  /*1790*/  SHF.R.S32.HI R7, RZ, 0x1f, R10 ;  /* 0x0000001fff077819 */ /* 0x000fc8000001140a */
[----:B------:R-:W-:-:S04]  /*17a0*/  LEA.HI R2, R7, R10, RZ, 0x2 ;  /* 0x0000000a07027211 */ /* 0x000fc800078f10ff */
[--C-:B------:R-:W-:Y:S02]  /*17b0*/  SHF.R.S32.HI R16, RZ, 0x2, R2.reuse ;  /* 0x00000002ff107819 */ /* 0x100fe40000011402 */
[----:B------:R-:W-:-:S04]  /*17c0*/  SHF.R.S32.HI R3, RZ, 0x1f, R2 ;  /* 0x0000001fff037819 */ /* 0x000fc80000011402 */
[----:B------:R-:W-:-:S04]  /*17d0*/  LEA.HI R3, R3, R16, RZ, 0x3 ;  /* 0x0000001003037211 */ /* 0x000fc800078f18ff */
[----:B------:R-:W-:Y:S01]  /*17e0*/  LOP3.LUT R17, R3, 0xfffffff8, RZ, 0xc0, !PT ;  /* 0xfffffff803117812 */ /* 0x000fe200078ec0ff */
[----:B------:R-:W-:Y:S06]  /*17f0*/  @P0 EXIT ;  /* 0x000000000000094d */ /* 0x000fec0003800000 */
[----:B------:R-:W-:Y:S01]  /*1800*/  LOP3.LUT R5, R2, 0x7ffffffc, RZ, 0xc0, !PT ;  /* 0x7ffffffc02057812 */ /* 0x000fe200078ec0ff */
[----:B------:R-:W-:Y:S01]  /*1810*/  IMAD.IADD R16, R16, 0x1, -R17 ;  /* 0x0000000110107824 */ /* 0x000fe200078e0a11 */
[----:B------:R-:W0:Y:S01]  /*1820*/  LDC.64 R2, c[0x0][0x658] ;  /* 0x00019600ff027b82 */ /* 0x000e220000000a00 */
[----:B------:R-:W-:Y:S02]  /*1830*/  LEA.HI R6, R7, R10, RZ, 0x5 ;  /* 0x0000000a07067211 */ /* 0x000fe400078f28ff */
[----:B------:R-:W-:Y:S01]  /*1840*/  IMAD.IADD R5, R10, 0x1, -R5 ;  /* 0x000000010a057824 */ /* 0x000fe200078e0a05 */
[----:B------:R-:W-:Y:S02]  /*1850*/  SHF.R.S32.HI R17, RZ, 0x1f, R16 ;  /* 0x0000001fff117819 */ /* 0x000fe40000011410 */
[----:B------:R-:W-:Y:S01]  /*1860*/  SHF.R.S32.HI R11, RZ, 0x5, R6 ;  /* 0x00000005ff0b7819 */ /* 0x000fe20000011406 */
[----:B------:R-:W-:Y:S01]  /*1870*/  IMAD.SHL.U32 R5, R5, 0x2, RZ ;  /* 0x0000000205057824 */ /* 0x000fe200078e00ff */
[----:B----45:R-:W-:Y:S01]  /*1880*/  FSETP.NEU.AND P1, PT, R14, RZ, PT ;  /* 0x000000ff0e00720b */ /* 0x030fe20003f2d000 */
[----:B------:R-:W-:-:S03]  /*1890*/  IMAD.WIDE R6, R9, 0x80, R16 ;  /* 0x0000008009067825 */ /* 0x000fc600078e0210 */
[----:B------:R-:W-:Y:S01]  /*18a0*/  SHF.R.S32.HI R9, RZ, 0x1f, R5 ;  /* 0x0000001fff097819 */ /* 0x000fe20000011405 */
[C---:B------:R-:W-:Y:S01]  /*18b0*/  IMAD R13, R11.reuse, -0x10, -R8 ;  /* 0xfffffff00b0d7824 */ /* 0x040fe200078e0a08 */
[C---:B------:R-:W-:Y:S01]  /*18c0*/  IADD3 R8, P0, R4.reuse, R5, RZ ;  /* 0x0000000504087210 */ /* 0x040fe20007f1e0ff */
[----:B------:R-:W-:Y:S01]  /*18d0*/  IMAD.WIDE R6, R11, 0x10, R6 ;  /* 0x000000100b067825 */ /* 0x000fe200078e0206 */
[----:B---3--:R-:W-:Y:S02]  /*18e0*/  IADD3 R15, -R5, UR5, -R4 ;  /* 0x00000005050f7c10 */ /* 0x008fe4000fffe904 */
[----:B------:R-:W-:Y:S02]  /*18f0*/  LEA.HI.X.SX32 R9, R4, R9, 0x1, P0 ;  /* 0x0000000904097211 */ /* 0x000fe400000f0eff */
[----:B------:R-:W-:Y:S02]  /*1900*/  IADD3 R16, R13, UR4, -R16 ;  /* 0x000000040d107c10 */ /* 0x000fe4000fffe810 */
[----:B------:R-:W-:Y:S01]  /*1910*/  ISETP.GT.AND P4, PT, R15, RZ, PT ;  /* 0x000000ff0f00720c */ /* 0x000fe20003f84270 */
[-C--:B0-----:R-:W-:Y:S01]  /*1920*/  IMAD R4, R7, R2.reuse, RZ ;  /* 0x0000000207047224 */ /* 0x081fe200078e02ff */
[----:B------:R-:W-:Y:S01]  /*1930*/  SHF.L.U64.HI R19, R2, 0x3, R3 ;  /* 0x0000000302137819 */ /* 0x000fe20000010203 */
[----:B------:R-:W-:Y:S01]  /*1940*/  IMAD.WIDE.U32 R10, R6, R2, R8 ;  /* 0x00000002060a7225 */ /* 0x000fe200078e0008 */
[----:B------:R-:W-:-:S02]  /*1950*/  P2R R5, PR, RZ, 0x10 ;  /* 0x00000010ff057803 */ /* 0x000fc40000000000 */
[----:B------:R-:W-:Y:S01]  /*1960*/  ISETP.GT.AND P0, PT, R16, RZ, P4 ;  /* 0x000000ff1000720c */ /* 0x000fe20002704270 */
[----:B------:R-:W-:Y:S01]  /*1970*/  IMAD R13, R6, R3, R4 ;  /* 0x00000003060d7224 */ /* 0x000fe200078e0204 */
[C---:B------:R-:W-:Y:S01]  /*1980*/  SHF.L.U64.HI R18, R2.reuse, 0x6, R3 ;  /* 0x0000000602127819 */ /* 0x040fe20000010203 */
[C---:B------:R-:W-:Y:S02]  /*1990*/  IMAD.SHL.U32 R20, R2.reuse, 0x8, RZ ;  /* 0x0000000802147824 */ /* 0x040fe400078e00ff */
[----:B------:R-:W-:Y:S02]  /*19a0*/  IMAD.SHL.U32 R17, R2, 0x40, RZ ;  /* 0x0000004002117824 */ /* 0x000fe400078e00ff */
[----:B------:R-:W-:Y:S01]  /*19b0*/  IMAD.IADD R13, R11, 0x1, R13 ;  /* 0x000000010b0d7824 */ /* 0x000fe200078e020d */
[----:B------:R-:W-:Y:S06]  /*19c0*/  @!P1 BRA `(.L_x_28) ;  /* 0x00000030008c9947 */ /* 0x000fec0003800000 */
[----:B------:R-:W-:Y:S01]  /*19d0*/  ULDC.64 UR6, c[0x0][0x630] ;  /* 0x00018c0000067ab9 */ /* 0x000fe20000000a00 */
[----:B------:R-:W-:Y:S01]  /*19e0*/  ULDC.64 UR8, c[0x0][0x628] ;  /* 0x00018a0000087ab9 */ /* 0x000fe20000000a00 */
[----:B------:R-:W-:Y:S01]  /*19f0*/  IMAD R21, R7, UR6, RZ ;  /* 0x0000000607157c24 */ /* 0x000fe2000f8e02ff */
[----:B------:R-:W-:Y:S01]  /*1a00*/  ULDC.64 UR4, c[0x0][0x650] ;  /* 0x0001940000047ab9 */ /* 0x000fe20000000a00 */
[----:B------:R-:W-:-:S04]  /*1a10*/  IMAD.WIDE.U32 R2, R6, UR6, R8 ;  /* 0x0000000606027c25 */ /* 0x000fc8000f8e0008 */
[----:B------:R-:W-:Y:S01]  /*1a20*/  IMAD R21, R6, UR7, R21 ;  /* 0x0000000706157c24 */ /* 0x000fe2000f8e0215 */
[----:B------:R-:W-:-:S03]  /*1a30*/  LEA R4, P1, R2, UR8, 0x1 ;  /* 0x0000000802047c11 */ /* 0x000fc6000f8208ff */
[----:B------:R-:W-:-:S05]  /*1a40*/  IMAD.IADD R3, R3, 0x1, R21 ;  /* 0x0000000103037824 */ /* 0x000fca00078e0215 */
[----:B------:R-:W-:-:S05]  /*1a50*/  LEA.HI.X R5, R2, UR9, R3, 0x1, P1 ;  /* 0x0000000902057c11 */ /* 0x000fca00088f0c03 */
[----:B------:R-:W2:Y:S01]  /*1a60*/  @P0 LDG.E.LTC128B.U16 R22, desc[UR12][R4.64] ;  /* 0x0000000c04160981 */ /* 0x000ea2000c1e1520 */
[----:B------:R-:W-:Y:S01]  /*1a70*/  ISETP.GT.AND P3, PT, R15, 0x1, PT ;  /* 0x000000010f00780c */ /* 0x000fe20003f64270 */
[----:B------:R-:W-:Y:S01]  /*1a80*/  BSSY B0, `(.L_x_29) ;  /* 0x000000c000007945 */ /* 0x000fe20003800000 */
[----:B------:R-:W-:Y:S02]  /*1a90*/  LEA R2, P2, R10, UR4, 0x1 ;  /* 0x000000040a027c11 */ /* 0x000fe4000f8408ff */
[----:B------:R-:W-:Y:S01]  /*1aa0*/  ISETP.GT.AND P1, PT, R16, RZ, P3 ;  /* 0x000000ff1000720c */ /* 0x000fe20001f24270 */
[----:B--2---:R-:W-:-:S04]  /*1ab0*/  IMAD.U32 R3, R22, 0x10000, RZ ;  /* 0x0001000016037824 */ /* 0x004fc800078e00ff */
[----:B------:R-:W-:-:S04]  /*1ac0*/  FMUL R3, R3, R14 ;  /* 0x0000000e03037220 */ /* 0x000fc80000400000 */
[----:B------:R-:W-:-:S05]  /*1ad0*/  FFMA R3, R56, R0, R3 ;  /* 0x0000000038037223 */ /* 0x000fca0000000003 */
[----:B------:R-:W-:Y:S02]  /*1ae0*/  F2FP.BF16.F32.PACK_AB R11, RZ, R3 ;  /* 0x00000003ff0b723e */ /* 0x000fe400000010ff */
[----:B------:R-:W-:Y:S02]  /*1af0*/  P2R R3, PR, RZ, 0x8 ;  /* 0x00000008ff037803 */ /* 0x000fe40000000000 */
[----:B------:R-:W-:-:S05]  /*1b00*/  LEA.HI.X R3, R10, UR5, R13, 0x1, P2 ;  /* 0x000000050a037c11 */ /* 0x000fca00090f0c0d */
[----:B------:R0:W-:Y:S01]  /*1b10*/  @P0 STG.E.U16 desc[UR12][R2.64], R11 ;  /* 0x0000000b02000986 */ /* 0x0001e2000c10150c */
[----:B------:R-:W-:Y:S05]  /*1b20*/  @!P1 BRA `(.L_x_30) ;  /* 0x0000000000049947 */ /* 0x000fea0003800000 */
[----:B------:R1:W5:Y:S02]  /*1b30*/  LDG.E.LTC128B.U16 R22, desc[UR12][R4.64+0x2] ;  /* 0x0000020c04167981 */ /* 0x000364000c1e1520 */
.L_x_30:
[----:B------:R-:W-:Y:S05]  /*1b40*/  BSYNC B0 ;  /* 0x0000000000007941 */ /* 0x000fea0003800000 */
.L_x_29:
[----:B------:R-:W-:Y:S01]  /*1b50*/  USHF.L.U32 UR4, UR6, 0x3, URZ ;  /* 0x0000000306047899 */ /* 0x000fe2000800063f */
[----:B-----5:R-:W-:Y:S01]  /*1b60*/  IMAD.U32 R13, R22, 0x10000, RZ ;  /* 0x00010000160d7824 */ /* 0x020fe200078e00ff */
[----:B------:R-:W-:Y:S01]  /*1b70*/  USHF.L.U64.HI UR5, UR6, 0x3, UR7 ;  /* 0x0000000306057899 */ /* 0x000fe20008010207 */
[----:B------:R-:W-:Y:S02]  /*1b80*/  ISETP.GT.AND P0, PT, R16, 0x8, P4 ;  /* 0x000000081000780c */ /* 0x000fe40002704270 */
[----:B------:R-:W-:Y:S01]  /*1b90*/  FMUL R56, R13, R14 ;  /* 0x0000000e0d387220 */ /* 0x000fe20000400000 */
[----:B------:R-:W-:Y:S02]  /*1ba0*/  IMAD.U32 R10, RZ, RZ, UR4 ;  /* 0x00000004ff0a7e24 */ /* 0x000fe4000f8e00ff */
[----:B0-----:R-:W-:Y:S02]  /*1bb0*/  IMAD.U32 R11, RZ, RZ, UR5 ;  /* 0x00000005ff0b7e24 */ /* 0x001fe4000f8e00ff */
[----:B------:R-:W-:Y:S01]  /*1bc0*/  FFMA R56, R57, R0, R56 ;  /* 0x0000000039387223 */ /* 0x000fe20000000038 */
[----:B------:R-:W-:-:S04]  /*1bd0*/  IMAD.WIDE.U32 R12, R6, UR6, R10 ;  /* 0x00000006060c7c25 */ /* 0x000fc8000f8e000a */
[----:B------:R-:W-:Y:S02]  /*1be0*/  F2FP.BF16.F32.PACK_AB R57, RZ, R56 ;  /* 0x00000038ff39723e */ /* 0x000fe400000010ff */
[----:B------:R-:W-:-:S03]  /*1bf0*/  IADD3 R23, P2, R8, R12, RZ ;  /* 0x0000000c08177210 */ /* 0x000fc60007f5e0ff */
[----:B------:R0:W-:Y:S01]  /*1c00*/  @P1 STG.E.U16 desc[UR12][R2.64+0x2], R57 ;  /* 0x0000023902001986 */ /* 0x0001e2000c10150c */
[----:B------:R-:W-:Y:S02]  /*1c10*/  IADD3.X R56, R9, R21, R13, P2, !PT ;  /* 0x0000001509387210 */ /* 0x000fe400017fe40d */
[----:B------:R-:W-:-:S04]  /*1c20*/  LEA R12, P2, R23, UR8, 0x1 ;  /* 0x00000008170c7c11 */ /* 0x000fc8000f8408ff */
[----:B------:R-:W-:-:S05]  /*1c30*/  LEA.HI.X R13, R23, UR9, R56, 0x1, P2 ;  /* 0x00000009170d7c11 */ /* 0x000fca00090f0c38 */
[----:B------:R-:W2:Y:S01]  /*1c40*/  @P0 LDG.E.LTC128B.U16 R22, desc[UR12][R12.64] ;  /* 0x0000000c0c160981 */ /* 0x000ea2000c1e1520 */
[C---:B------:R-:W-:Y:S01]  /*1c50*/  IMAD.SHL.U32 R23, R20.reuse, 0x2, RZ ;  /* 0x0000000214177824 */ /* 0x040fe200078e00ff */
[----:B------:R-:W-:Y:S01]  /*1c60*/  SHF.L.U64.HI R19, R20, 0x1, R19 ;  /* 0x0000000114137819 */ /* 0x000fe20000010213 */
[----:B------:R-:W-:Y:S01]  /*1c70*/  BSSY B0, `(.L_x_31) ;  /* 0x000000b000007945 */ /* 0x000fe20003800000 */
[----:B------:R-:W-:Y:S02]  /*1c80*/  ISETP.GT.AND P1, PT, R16, 0x8, P3 ;  /* 0x000000081000780c */ /* 0x000fe40001f24270 */
[----:B------:R-:W-:Y:S01]  /*1c90*/  IADD3 R20, P2, R23, R2, RZ ;  /* 0x0000000217147210 */ /* 0x000fe20007f5e0ff */
[----:B--2---:R-:W-:-:S04]  /*1ca0*/  IMAD.U32 R21, R22, 0x10000, RZ ;  /* 0x0001000016157824 */ /* 0x004fc800078e00ff */
[----:B------:R-:W-:-:S04]  /*1cb0*/  FMUL R21, R21, R14 ;  /* 0x0000000e15157220 */ /* 0x000fc80000400000 */
[----:B------:R-:W-:-:S05]  /*1cc0*/  FFMA R21, R58, R0, R21 ;  /* 0x000000003a157223 */ /* 0x000fca0000000015 */
[----:B------:R-:W-:Y:S01]  /*1cd0*/  F2FP.BF16.F32.PACK_AB R56, RZ, R21 ;  /* 0x00000015ff38723e */ /* 0x000fe200000010ff */
[----:B------:R-:W-:-:S05]  /*1ce0*/  IMAD.X R21, R19, 0x1, R3, P2 ;  /* 0x0000000113157824 */ /* 0x000fca00010e0603 */
[----:B------:R0:W-:Y:S01]  /*1cf0*/  @P0 STG.E.U16 desc[UR12][R20.64], R56 ;  /* 0x0000003814000986 */ /* 0x0001e2000c10150c */
[----:B------:R-:W-:Y:S05]  /*1d00*/  @!P1 BRA `(.L_x_32) ;  /* 0x0000000000049947 */ /* 0x000fea0003800000 */
[----:B------:R2:W5:Y:S02]  /*1d10*/  LDG.E.LTC128B.U16 R22, desc[UR12][R12.64+0x2] ;  /* 0x0000020c0c167981 */ /* 0x000564000c1e1520 */
.L_x_32:
[----:B------:R-:W-:Y:S05]  /*1d20*/  BSYNC B0 ;  /* 0x0000000000007941 */ /* 0x000fea0003800000 */
.L_x_31:
[----:B0----5:R-:W-:Y:S01]  /*1d30*/  IMAD.U32 R57, R22, 0x10000, RZ ;  /* 0x0001000016397824 */ /* 0x021fe200078e00ff */
[----:B------:R-:W-:Y:S01]  /*1d40*/  ISETP.GT.AND P3, PT, R15, 0x8, PT ;  /* 0x000000080f00780c */ /* 0x000fe20003f64270 */
[----:B------:R-:W-:Y:S02]  /*1d50*/  BSSY B0, `(.L_x_33) ;  /* 0x0000009000007945 */ /* 0x000fe40003800000 */
[----:B------:R-:W-:Y:S01]  /*1d60*/  FMUL R56, R57, R14 ;  /* 0x0000000e39387220 */ /* 0x000fe20000400000 */
[----:B------:R-:W-:Y:S02]  /*1d70*/  ISETP.GT.AND P0, PT, R16, RZ, P3 ;  /* 0x000000ff1000720c */ /* 0x000fe40001f04270 */
[----:B------:R-:W-:Y:S01]  /*1d80*/  P2R R57, PR, RZ, 0x8 ;  /* 0x00000008ff397803 */ /* 0x000fe20000000000 */
[----:B------:R-:W-:-:S05]  /*1d90*/  FFMA R56, R59, R0, R56 ;  /* 0x000000003b387223 */ /* 0x000fca0000000038 */
[----:B------:R-:W-:-:S05]  /*1da0*/  F2FP.BF16.F32.PACK_AB R56, RZ, R56 ;  /* 0x00000038ff38723e */ /* 0x000fca00000010ff */
[----:B------:R0:W-:Y:S01]  /*1db0*/  @P1 STG.E.U16 desc[UR12][R20.64+0x2], R56 ;  /* 0x0000023814001986 */ /* 0x0001e2000c10150c */
[----:B------:R-:W-:Y:S05]  /*1dc0*/  @!P0 BRA `(.L_x_34) ;  /* 0x0000000000048947 */ /* 0x000fea0003800000 */
[----:B------:R3:W5:Y:S02]  /*1dd0*/  LDG.E.LTC128B.U16 R22, desc[UR12][R4.64+0x10] ;  /* 0x0000100c04167981 */ /* 0x000764000c1e1520 */
.L_x_34:
[----:B------:R-:W-:Y:S05]  /*1de0*/  BSYNC B0 ;  /* 0x0000000000007941 */ /* 0x000fea0003800000 */
.L_x_33:
[----:B-----5:R-:W-:Y:S01]  /*1df0*/  IMAD.U32 R57, R22, 0x10000, RZ ;  /* 0x0001000016397824 */ /* 0x020fe200078e00ff */
[----:B------:R-:W-:Y:S01]  /*1e00*/  ISETP.GT.AND P2, PT, R15, 0x9, PT ;  /* 0x000000090f00780c */ /* 0x000fe20003f44270 */
[----:B------:R-:W-:Y:S02]  /*1e10*/  BSSY B0, `(.L_x_35) ;  /* 0x0000009000007945 */ /* 0x000fe40003800000 */
[----:B------:R-:W-:Y:S01]  /*1e20*/  FMUL R57, R57, R14 ;  /* 0x0000000e39397220 */ /* 0x000fe20000400000 */
[----:B------:R-:W-:Y:S02]  /*1e30*/  ISETP.GT.AND P1, PT, R16, RZ, P2 ;  /* 0x000000ff1000720c */ /* 0x000fe40001724270 */
[----:B0-----:R-:W-:Y:S01]  /*1e40*/  P2R R56, PR, RZ, 0x4 ;  /* 0x00000004ff387803 */ /* 0x001fe20000000000 */
[----:B------:R-:W-:-:S05]  /*1e50*/  FFMA R57, R60, R0, R57 ;  /* 0x000000003c397223 */ /* 0x000fca0000000039 */
[----:B------:R-:W-:-:S05]  /*1e60*/  F2FP.BF16.F32.PACK_AB R57, RZ, R57 ;  /* 0x00000039ff39723e */ /* 0x000fca00000010ff */
[----:B------:R0:W-:Y:S01]  /*1e70*/  @P0 STG.E.U16 desc[UR12][R2.64+0x10], R57 ;  /* 0x0000103902000986 */ /* 0x0001e2000c10150c */
[----:B------:R-:W-:Y:S05]  /*1e80*/  @!P1 BRA `(.L_x_36) ;  /* 0x0000000000049947 */ /* 0x000fea0003800000 */
[----:B------:R4:W5:Y:S02]  /*1e90*/  LDG.E.LTC128B.U16 R22, desc[UR12][R4.64+0x12] ;  /* 0x0000120c04167981 */ /* 0x000964000c1e1520 */
.L_x_36:
[----:B------:R-:W-:Y:S05]  /*1ea0*/  BSYNC B0 ;  /* 0x0000000000007941 */ /* 0x000fea0003800000 */
.L_x_35:
[----:B0----5:R-:W-:Y:S01]  /*1eb0*/  IMAD.U32 R57, R22, 0x10000, RZ ;  /* 0x0001000016397824 */ /* 0x021fe200078e00ff */
[----:B------:R-:W-:Y:S01]  /*1ec0*/  ISETP.GT.AND P0, PT, R16, 0x8, P3 ;  /* 0x000000081000780c */ /* 0x000fe20001f04270 */
[----:B------:R-:W-:Y:S02]  /*1ed0*/  BSSY B0, `(.L_x_37) ;  /* 0x0000007000007945 */ /* 0x000fe40003800000 */
[----:B------:R-:W-:-:S04]  /*1ee0*/  FMUL R56, R57, R14 ;  /* 0x0000000e39387220 */ /* 0x000fc80000400000 */
[----:B------:R-:W-:-:S05]  /*1ef0*/  FFMA R56, R61, R0, R56 ;  /* 0x000000003d387223 */ /* 0x000fca0000000038 */
[----:B------:R-:W-:-:S05]  /*1f00*/  F2FP.BF16.F32.PACK_AB R56, RZ, R56 ;  /* 0x00000038ff38723e */ /* 0x000fca00000010ff */
[----:B------:R0:W-:Y:S01]  /*1f10*/  @P1 STG.E.U16 desc[UR12][R2.64+0x12], R56 ;  /* 0x0000123802001986 */ /* 0x0001e2000c10150c */
[----:B------:R-:W-:Y:S05]  /*1f20*/  @!P0 BRA `(.L_x_38) ;  /* 0x0000000000048947 */ /* 0x000fea0003800000 */
[----:B------:R0:W5:Y:S02]  /*1f30*/  LDG.E.LTC128B.U16 R22, desc[UR12][R12.64+0x10] ;  /* 0x0000100c0c167981 */ /* 0x000164000c1e1520 */
.L_x_38:
[----:B------:R-:W-:Y:S05]  /*1f40*/  BSYNC B0 ;  /* 0x0000000000007941 */ /* 0x000fea0003800000 */
.L_x_37:
[----:B-----5:R-:W-:Y:S01]  /*1f50*/  IMAD.U32 R57, R22, 0x10000, RZ ;  /* 0x0001000016397824 */ /* 0x020fe200078e00ff */
        /* <DEDUP_REMOVED lines=8> */
.L_x_40:
[----:B------:R-:W-:Y:S05]  /*1fe0*/  BSYNC B0 ;  /* 0x0000000000007941 */ /* 0x000fea0003800000 */
.L_x_39:
[----:B-----5:R-:W-:Y:S01]  /*1ff0*/  IMAD.U32 R59, R22, 0x10000, RZ ;  /* 0x00010000163b7824 */ /* 0x020fe200078e00ff */
[----:B------:R-:W-:Y:S01]  /*2000*/  ISETP.GT.AND P3, PT, R15, 0x10, PT ;  /* 0x000000100f00780c */ /* 0x000fe20003f64270 */
[C---:B0-----:R-:W-:Y:S01]  /*2010*/  IMAD.SHL.U32 R57, R17.reuse, 0x2, RZ ;  /* 0x0000000211397824 */ /* 0x041fe200078e00ff */
[----:B------:R-:W-:Y:S01]  /*2020*/  SHF.L.U64.HI R17, R17, 0x1, R18 ;  /* 0x0000000111117819 */ /* 0x000fe20000010212 */
[----:B------:R-:W-:Y:S01]  /*2030*/  FMUL R56, R59, R14 ;  /* 0x0000000e3b387220 */ /* 0x000fe20000400000 */
[----:B------:R-:W-:Y:S02]  /*2040*/  BSSY B0, `(.L_x_41) ;  /* 0x000000a000007945 */ /* 0x000fe40003800000 */
[----:B------:R-:W-:Y:S01]  /*2050*/  IADD3 R18, P0, P2, R57, R2, R23 ;  /* 0x0000000239127210 */ /* 0x000fe20007a1e017 */
[----:B------:R-:W-:Y:S01]  /*2060*/  FFMA R56, R63, R0, R56 ;  /* 0x000000003f387223 */ /* 0x000fe20000000038 */
[----:B------:R-:W-:Y:S02]  /*2070*/  P2R R23, PR, RZ, 0x8 ;  /* 0x00000008ff177803 */ /* 0x000fe40000000000 */
[----:B------:R-:W-:-:S02]  /*2080*/  IADD3.X R19, R17, R3, R19, P0, P2 ;  /* 0x0000000311137210 */ /* 0x000fc400007e4413 */
[----:B------:R-:W-:Y:S02]  /*2090*/  F2FP.BF16.F32.PACK_AB R56, RZ, R56 ;  /* 0x00000038ff38723e */ /* 0x000fe400000010ff */
[----:B------:R-:W-:-:S03]  /*20a0*/  ISETP.GT.AND P0, PT, R16, RZ, P3 ;  /* 0x000000ff1000720c */ /* 0x000fc60001f04270 */
[----:B------:R0:W-:Y:S10]  /*20b0*/  @P1 STG.E.U16 desc[UR12][R20.64+0x12], R56 ;  /* 0x0000123814001986 */ /* 0x0001f4000c10150c */
[----:B------:R-:W-:Y:S05]  /*20c0*/  @!P0 BRA `(.L_x_42) ;  /* 0x0000000000048947 */ /* 0x000fea0003800000 */
[----:B------:R0:W5:Y:S02]  /*20d0*/  LDG.E.LTC128B.U16 R22, desc[UR12][R4.64+0x20] ;  /* 0x0000200c04167981 */ /* 0x000164000c1e1520 */
.L_x_42:
[----:B------:R-:W-:Y:S05]  /*20e0*/  BSYNC B0 ;  /* 0x0000000000007941 */ /* 0x000fea0003800000 */
.L_x_41:
[----:B-----5:R-:W-:Y:S01]  /*20f0*/  IMAD.U32 R23, R22, 0x10000, RZ ;  /* 0x0001000016177824 */ /* 0x020fe200078e00ff */
[----:B------:R-:W-:Y:S01]  /*2100*/  ISETP.GT.AND P1, PT, R15, 0x11, PT ;  /* 0x000000110f00780c */ /* 0x000fe20003f24270 */
[----:B------:R-:W-:Y:S02]  /*2110*/  BSSY B0, `(.L_x_43) ;  /* 0x0000009000007945 */ /* 0x000fe40003800000 */
[----:B------:R-:W-:-:S04]  /*2120*/  FMUL R23, R23, R14 ;  /* 0x0000000e17177220 */ /* 0x000fc80000400000 */
[----:B------:R-:W-:-:S05]  /*2130*/  FFMA R23, R64, R0, R23 ;  /* 0x0000000040177223 */ /* 0x000fca0000000017 */
[----:B------:R-:W-:-:S05]  /*2140*/  F2FP.BF16.F32.PACK_AB R23, RZ, R23 ;  /* 0x00000017ff17723e */ /* 0x000fca00000010ff */
[----:B------:R1:W-:Y:S01]  /*2150*/  @P0 STG.E.U16 desc[UR12][R2.64+0x20], R23 ;  /* 0x0000201702000986 */ /* 0x0003e2000c10150c */
[----:B------:R-:W-:Y:S02]  /*2160*/  ISETP.GT.AND P0, PT, R16, RZ, P1 ;  /* 0x000000ff1000720c */ /* 0x000fe40000f04270 */
[----:B-1----:R-:W-:-:S11]  /*2170*/  P2R R23, PR, RZ, 0x2 ;  /* 0x00000002ff177803 */ /* 0x002fd60000000000 */
[----:B------:R-:W-:Y:S05]  /*2180*/  @!P0 BRA `(.L_x_44) ;  /* 0x0000000000048947 */ /* 0x000fea0003800000 */
[----:B------:R1:W5:Y:S02]  /*2190*/  LDG.E.LTC128B.U16 R22, desc[UR12][R4.64+0x22] ;  /* 0x0000220c04167981 */ /* 0x000364000c1e1520 */
.L_x_44:
[----:B------:R-:W-:Y:S05]  /*21a0*/  BSYNC B0 ;  /* 0x0000000000007941 */ /* 0x000fea0003800000 */
.L_x_43:
[----:B-----5:R-:W-:Y:S01]  /*21b0*/  IMAD.U32 R23, R22, 0x10000, RZ ;  /* 0x0001000016177824 */ /* 0x020fe200078e00ff */
[----:B------:R-:W-:Y:S03]  /*21c0*/  BSSY B0, `(.L_x_45) ;  /* 0x0000008000007945 */ /* 0x000fe60003800000 */
[----:B0-----:R-:W-:-:S04]  /*21d0*/  FMUL R56, R23, R14 ;  /* 0x0000000e17387220 */ /* 0x001fc80000400000 */
[----:B------:R-:W-:-:S05]  /*21e0*/  FFMA R56, R65, R0, R56 ;  /* 0x0000000041387223 */ /* 0x000fca0000000038 */
[----:B------:R-:W-:-:S05]  /*21f0*/  F2FP.BF16.F32.PACK_AB R56, RZ, R56 ;  /* 0x00000038ff38723e */ /* 0x000fca00000010ff */
[----:B------:R0:W-:Y:S01]  /*2200*/  @P0 STG.E.U16 desc[UR12][R2.64+0x22], R56 ;  /* 0x0000223802000986 */ /* 0x0001e2000c10150c */
[----:B------:R-:W-:-:S13]  /*2210*/  ISETP.GT.AND P0, PT, R16, 0x8, P3 ;  /* 0x000000081000780c */ /* 0x000fda0001f04270 */
[----:B0-----:R-:W-:Y:S05]  /*2220*/  @!P0 BRA `(.L_x_46) ;  /* 0x0000000000048947 */ /* 0x001fea0003800000 */
[----:B------:R0:W5:Y:S02]  /*2230*/  LDG.E.LTC128B.U16 R22, desc[UR12][R12.64+0x20] ;  /* 0x0000200c0c167981 */ /* 0x000164000c1e1520 */
.L_x_46:
[----:B------:R-:W-:Y:S05]  /*2240*/  BSYNC B0 ;  /* 0x0000000000007941 */ /* 0x000fea0003800000 */
.L_x_45:
[C---:B-----5:R-:W-:Y:S01]  /*2250*/  IMAD.U32 R23, R22.reuse, 0x10000, RZ ;  /* 0x0001000016177824 */ /* 0x060fe200078e00ff */
[----:B------:R-:W-:Y:S01]  /*2260*/  BSSY B0, `(.L_x_47) ;  /* 0x000000c000007945 */ /* 0x000fe20003800000 */
[----:B------:R-:W-:Y:S02]  /*2270*/  PRMT R56, R22, 0x7610, R56 ;  /* 0x0000761016387816 */ /* 0x000fe40000000038 */
[----:B------:R-:W-:-:S04]  /*2280*/  FMUL R23, R23, R14 ;  /* 0x0000000e17177220 */ /* 0x000fc80000400000 */
[----:B------:R-:W-:-:S05]  /*2290*/  FFMA R23, R66, R0, R23 ;  /* 0x0000000042177223 */ /* 0x000fca0000000017 */
[----:B------:R-:W-:-:S04]  /*22a0*/  F2FP.BF16.F32.PACK_AB R23, RZ, R23 ;  /* 0x00000017ff17723e */ /* 0x000fc800000010ff */
[----:B------:R-:W-:-:S05]  /*22b0*/  PRMT R58, R23, 0x7610, R58 ;  /* 0x00007610173a7816 */ /* 0x000fca000000003a */
[----:B------:R0:W-:Y:S01]  /*22c0*/  @P0 STG.E.U16 desc[UR12][R20.64+0x20], R58 ;  /* 0x0000203a14000986 */ /* 0x0001e2000c10150c */
[----:B------:R-:W-:-:S05]  /*22d0*/  IADD3 R59, P0, R6, 0x40, RZ ;  /* 0x00000040063b7810 */ /* 0x000fca0007f1e0ff */
[----:B------:R-:W-:Y:S01]  /*22e0*/  IMAD.X R23, RZ, RZ, R7, P0 ;  /* 0x000000ffff177224 */ /* 0x000fe200000e0607 */
[----:B------:R-:W-:-:S13]  /*22f0*/  ISETP.GT.AND P0, PT, R16, 0x8, P1 ;  /* 0x000000081000780c */ /* 0x000fda0000f04270 */
[----:B0-----:R-:W-:Y:S05]  /*2300*/  @!P0 BRA `(.L_x_48) ;  /* 0x0000000000048947 */ /* 0x001fea0003800000 */
[----:B------:R0:W5:Y:S02]  /*2310*/  LDG.E.LTC128B.U16 R56, desc[UR12][R12.64+0x22] ;  /* 0x0000220c0c387981 */ /* 0x000164000c1e1520 */
.L_x_48:
[----:B------:R-:W-:Y:S05]  /*2320*/  BSYNC B0 ;  /* 0x0000000000007941 */ /* 0x000fea0003800000 */
.L_x_47:
[----:B-----5:R-:W-:Y:S01]  /*2330*/  IMAD.U32 R7, R56, 0x10000, RZ ;  /* 0x0001000038077824 */ /* 0x020fe200078e00ff */
[----:B------:R-:W-:Y:S01]  /*2340*/  ISETP.GT.AND P2, PT, R15, 0x18, PT ;  /* 0x000000180f00780c */ /* 0x000fe20003f44270 */
[----:B------:R-:W-:Y:S01]  /*2350*/  IMAD.WIDE.U32 R10, R59, UR6, R10 ;  /* 0x000000063b0a7c25 */ /* 0x000fe2000f8e000a */
[----:B------:R-:W-:Y:S03]  /*2360*/  BSSY B0, `(.L_x_49) ;  /* 0x0000014000007945 */ /* 0x000fe60003800000 */
[----:B------:R-:W-:-:S04]  /*2370*/  FMUL R6, R7, R14 ;  /* 0x0000000e07067220 */ /* 0x000fc80000400000 */
[----:B------:R-:W-:-:S05]  /*2380*/  FFMA R6, R67, R0, R6 ;  /* 0x0000000043067223 */ /* 0x000fca0000000006 */
[----:B------:R-:W-:Y:S01]  /*2390*/  F2FP.BF16.F32.PACK_AB R7, RZ, R6 ;  /* 0x00000006ff07723e */ /* 0x000fe200000010ff */
[----:B------:R-:W-:Y:S02]  /*23a0*/  IMAD R6, R23, UR6, RZ ;  /* 0x0000000617067c24 */ /* 0x000fe4000f8e02ff */
[----:B------:R-:W-:Y:S01]  /*23b0*/  IMAD.WIDE.U32 R22, R59, UR6, R8 ;  /* 0x000000063b167c25 */ /* 0x000fe2000f8e0008 */
[----:B------:R-:W-:-:S03]  /*23c0*/  PRMT R58, R7, 0x7610, R58 ;  /* 0x00007610073a7816 */ /* 0x000fc6000000003a */
[----:B------:R-:W-:Y:S02]  /*23d0*/  IMAD R61, R59, UR7, R6 ;  /* 0x000000073b3d7c24 */ /* 0x000fe4000f8e0206 */
[----:B------:R0:W-:Y:S01]  /*23e0*/  @P0 STG.E.U16 desc[UR12][R20.64+0x22], R58 ;  /* 0x0000223a14000986 */ /* 0x0001e2000c10150c */
[----:B------:R-:W-:Y:S01]  /*23f0*/  LEA R6, P0, R22, UR8, 0x1 ;  /* 0x0000000816067c11 */ /* 0x000fe2000f8008ff */
[----:B------:R-:W-:-:S05]  /*2400*/  IMAD.IADD R7, R23, 0x1, R61 ;  /* 0x0000000117077824 */ /* 0x000fca00078e023d */
[----:B------:R-:W-:Y:S02]  /*2410*/  LEA.HI.X R7, R22, UR9, R7, 0x1, P0 ;  /* 0x0000000916077c11 */ /* 0x000fe400080f0c07 */
[----:B------:R-:W-:-:S04]  /*2420*/  IADD3 R10, P0, R8, R10, RZ ;  /* 0x0000000a080a7210 */ /* 0x000fc80007f1e0ff */
[----:B------:R-:W-:Y:S02]  /*2430*/  IADD3.X R9, R9, R61, R11, P0, !PT ;  /* 0x0000003d09097210 */ /* 0x000fe400007fe40b */
[----:B------:R-:W-:-:S04]  /*2440*/  LEA R8, P0, R10, UR8, 0x1 ;  /* 0x000000080a087c11 */ /* 0x000fc8000f8008ff */
[----:B------:R-:W-:Y:S02]  /*2450*/  LEA.HI.X R9, R10, UR9, R9, 0x1, P0 ;  /* 0x000000090a097c11 */ /* 0x000fe400080f0c09 */
[----:B------:R-:W-:Y:S02]  /*2460*/  ISETP.GT.AND P0, PT, R16, RZ, P2 ;  /* 0x000000ff1000720c */ /* 0x000fe40001704270 */
[----:B------:R-:W-:-:S11]  /*2470*/  P2R R10, PR, RZ, 0x4 ;  /* 0x00000004ff0a7803 */ /* 0x000fd60000000000 */
[----:B0-----:R-:W-:Y:S05]  /*2480*/  @!P0 BRA `(.L_x_50) ;  /* 0x0000000000048947 */ /* 0x001fea0003800000 */
[----:B------:R0:W5:Y:S02]  /*2490*/  LDG.E.LTC128B.U16 R56, desc[UR12][R4.64+0x30] ;  /* 0x0000300c04387981 */ /* 0x000164000c1e1520 */
.L_x_50:
[----:B------:R-:W-:Y:S05]  /*24a0*/  BSYNC B0 ;  /* 0x0000000000007941 */ /* 0x000fea0003800000 */
.L_x_49:
[----:B-----5:R-:W-:Y:S01]  /*24b0*/  IMAD.U32 R11, R56, 0x10000, RZ ;  /* 0x00010000380b7824 */ /* 0x020fe200078e00ff */
[----:B------:R-:W-:Y:S01]  /*24c0*/  ISETP.GT.AND P1, PT, R15, 0x19, PT ;  /* 0x000000190f00780c */ /* 0x000fe20003f24270 */
[----:B------:R-:W-:Y:S02]  /*24d0*/  BSSY B0, `(.L_x_51) ;  /* 0x0000009000007945 */ /* 0x000fe40003800000 */
[----:B------:R-:W-:Y:S01]  /*24e0*/  FMUL R11, R11, R14 ;  /* 0x0000000e0b0b7220 */ /* 0x000fe20000400000 */
[----:B------:R-:W-:-:S03]  /*24f0*/  P2R R10, PR, RZ, 0x2 ;  /* 0x00000002ff0a7803 */ /* 0x000fc60000000000 */
[----:B------:R-:W-:-:S05]  /*2500*/  FFMA R11, R68, R0, R11 ;  /* 0x00000000440b7223 */ /* 0x000fca000000000b */
[----:B------:R-:W-:-:S05]  /*2510*/  F2FP.BF16.F32.PACK_AB R11, RZ, R11 ;  /* 0x0000000bff0b723e */ /* 0x000fca00000010ff */
[----:B------:R0:W-:Y:S01]  /*2520*/  @P0 STG.E.U16 desc[UR12][R2.64+0x30], R11 ;  /* 0x0000300b02000986 */ /* 0x0001e2000c10150c */
[----:B------:R-:W-:-:S13]  /*2530*/  ISETP.GT.AND P0, PT, R16, RZ, P1 ;  /* 0x000000ff1000720c */ /* 0x000fda0000f04270 */
[----:B0-----:R-:W-:Y:S05]  /*2540*/  @!P0 BRA `(.L_x_52) ;  /* 0x0000000000048947 */ /* 0x001fea0003800000 */
[----:B------:R0:W5:Y:S02]  /*2550*/  LDG.E.LTC128B.U16 R56, desc[UR12][R4.64+0x32] ;  /* 0x0000320c04387981 */ /* 0x000164000c1e1520 */
.L_x_52:
[----:B------:R-:W-:Y:S05]  /*2560*/  BSYNC B0 ;  /* 0x0000000000007941 */ /* 0x000fea0003800000 */
.L_x_51:
[----:B-----5:R-:W-:Y:S01]  /*2570*/  IMAD.U32 R11, R56, 0x10000, RZ ;  /* 0x00010000380b7824 */ /* 0x020fe200078e00ff */
[----:B------:R-:W-:Y:S03]  /*2580*/  BSSY B0, `(.L_x_53) ;  /* 0x0000008000007945 */ /* 0x000fe60003800000 */
[----:B------:R-:W-:-:S04]  /*2590*/  FMUL R10, R11, R14 ;  /* 0x0000000e0b0a7220 */ /* 0x000fc80000400000 */
[----:B------:R-:W-:-:S05]  /*25a0*/  FFMA R10, R69, R0, R10 ;  /* 0x00000000450a7223 */ /* 0x000fca000000000a */
[----:B------:R-:W-:-:S05]  /*25b0*/  F2FP.BF16.F32.PACK_AB R10, RZ, R10 ;  /* 0x0000000aff0a723e */ /* 0x000fca00000010ff */
[----:B------:R0:W-:Y:S01]  /*25c0*/  @P0 STG.E.U16 desc[UR12][R2.64+0x32], R10 ;  /* 0x0000320a02000986 */ /* 0x0001e2000c10150c */
[----:B------:R-:W-:-:S13]  /*25d0*/  ISETP.GT.AND P0, PT, R16, 0x8, P2 ;  /* 0x000000081000780c */ /* 0x000fda0001704270 */
[----:B0-----:R-:W-:Y:S05]  /*25e0*/  @!P0 BRA `(.L_x_54) ;  /* 0x0000000000048947 */ /* 0x001fea0003800000 */
[----:B------:R0:W5:Y:S02]  /*25f0*/  LDG.E.LTC128B.U16 R56, desc[UR12][R12.64+0x30] ;  /* 0x0000300c0c387981 */ /* 0x000164000c1e1520 */
.L_x_54:
[----:B------:R-:W-:Y:S05]  /*2600*/  BSYNC B0 ;  /* 0x0000000000007941 */ /* 0x000fea0003800000 */
.L_x_53:
        /* <DEDUP_REMOVED lines=9> */
.L_x_56:
[----:B------:R-:W-:Y:S05]  /*26a0*/  BSYNC B0 ;  /* 0x0000000000007941 */ /* 0x000fea0003800000 */
.L_x_55:
        /* <DEDUP_REMOVED lines=11> */
.L_x_58:
[----:B------:R-:W-:Y:S05]  /*2760*/  BSYNC B0 ;  /* 0x0000000000007941 */ /* 0x000fea0003800000 */
.L_x_57:
        /* <DEDUP_REMOVED lines=11> */
.L_x_60:
[----:B------:R-:W-:Y:S05]  /*2820*/  BSYNC B0 ;  /* 0x0000000000007941 */ /* 0x000fea0003800000 */
.L_x_59:
        /* <DEDUP_REMOVED lines=9> */
.L_x_62:
[----:B------:R-:W-:Y:S05]  /*28c0*/  BSYNC B0 ;  /* 0x0000000000007941 */ /* 0x000fea0003800000 */
.L_x_61:
        /* <DEDUP_REMOVED lines=9> */
.L_x_64:
[----:B------:R-:W-:Y:S05]  /*2960*/  BSYNC B0 ;  /* 0x0000000000007941 */ /* 0x000fea0003800000 */
.L_x_63:
        /* <DEDUP_REMOVED lines=11> */
.L_x_66:
[----:B------:R-:W-:Y:S05]  /*2a20*/  BSYNC B0 ;  /* 0x0000000000007941 */ /* 0x000fea0003800000 */
.L_x_65:
[----:B-----5:R-:W-:Y:S01]  /*2a30*/  IMAD.U32 R11, R56, 0x10000, RZ ;  /* 0x00010000380b7824 */ /* 0x020fe200078e00ff */
[----:B------:R-:W-:Y:S01]  /*2a40*/  ISETP.GT.AND P4, PT, R15, 0x29, PT ;  /* 0x000000290f00780c */ /* 0x000fe20003f84270 */
[----:B------:R-:W-:Y:S02]  /*2a50*/  BSSY B0, `(.L_x_67) ;  /* 0x0000008000007945 */ /* 0x000fe40003800000 */
[----:B------:R-:W-:-:S04]  /*2a60*/  FMUL R11, R11, R14 ;  /* 0x0000000e0b0b7220 */ /* 0x000fc80000400000 */
[----:B------:R-:W-:-:S05]  /*2a70*/  FFMA R11, R76, R0, R11 ;  /* 0x000000004c0b7223 */ /* 0x000fca000000000b */
[----:B------:R-:W-:-:S05]  /*2a80*/  F2FP.BF16.F32.PACK_AB R11, RZ, R11 ;  /* 0x0000000bff0b723e */ /* 0x000fca00000010ff */
[----:B------:R0:W-:Y:S01]  /*2a90*/  @P0 STG.E.U16 desc[UR12][R2.64+0x50], R11 ;  /* 0x0000500b02000986 */ /* 0x0001e2000c10150c */
[----:B------:R-:W-:-:S13]  /*2aa0*/  ISETP.GT.AND P0, PT, R16, RZ, P4 ;  /* 0x000000ff1000720c */ /* 0x000fda0002704270 */
[----:B0-----:R-:W-:Y:S05]  /*2ab0*/  @!P0 BRA `(.L_x_68) ;  /* 0x0000000000048947 */ /* 0x001fea0003800000 */
[----:B------:R0:W5:Y:S02]  /*2ac0*/  LDG.E.LTC128B.U16 R56, desc[UR12][R4.64+0x52] ;  /* 0x0000520c04387981 */ /* 0x000164000c1e1520 */
.L_x_68:
[----:B------:R-:W-:Y:S05]  /*2ad0*/  BSYNC B0 ;  /* 0x0000000000007941 */ /* 0x000fea0003800000 */
.L_x_67:
        /* <DEDUP_REMOVED lines=9> */
.L_x_70:
[----:B------:R-:W-:Y:S05]  /*2b70*/  BSYNC B0 ;  /* 0x0000000000007941 */ /* 0x000fea0003800000 */
.L_x_69:
        /* <DEDUP_REMOVED lines=9> */
.L_x_72:
[----:B------:R-:W-:Y:S05]  /*2c10*/  BSYNC B0 ;  /* 0x0000000000007941 */ /* 0x000fea0003800000 */
.L_x_71:
        /* <DEDUP_REMOVED lines=10> */
.L_x_74:
[----:B------:R-:W-:Y:S05]  /*2cc0*/  BSYNC B0 ;  /* 0x0000000000007941 */ /* 0x000fea0003800000 */
.L_x_73:
        /* <DEDUP_REMOVED lines=10> */
.L_x_76:
[----:B------:R-:W-:Y:S05]  /*2d70*/  BSYNC B0 ;  /* 0x0000000000007941 */ /* 0x000fea0003800000 */
.L_x_75:
        /* <DEDUP_REMOVED lines=9> */
.L_x_78:
[----:B------:R-:W-:Y:S05]  /*2e10*/  BSYNC B0 ;  /* 0x0000000000007941 */ /* 0x000fea0003800000 */
.L_x_77:
        /* <DEDUP_REMOVED lines=9> */
.L_x_80:
[----:B------:R-:W-:Y:S05]  /*2eb0*/  BSYNC B0 ;  /* 0x0000000000007941 */ /* 0x000fea0003800000 */
.L_x_79:
        /* <DEDUP_REMOVED lines=10> */
.L_x_82:
[----:B------:R-:W-:Y:S05]  /*2f60*/  BSYNC B0 ;  /* 0x0000000000007941 */ /* 0x000fea0003800000 */
.L_x_81:
[----:B-----5:R-:W-:Y:S01]  /*2f70*/  IMAD.U32 R11, R56, 0x10000, RZ ;  /* 0x00010000380b7824 */ /* 0x020fe200078e00ff */
[----:B------:R-:W-:Y:S03]  /*2f80*/  BSSY B0, `(.L_x_83) ;  /* 0x000000d000007945 */ /* 0x000fe60003800000 */
[----:B------:R-:W-:-:S04]  /*2f90*/  FMUL R11, R11, R14 ;  /* 0x0000000e0b0b7220 */ /* 0x000fc80000400000 */
[----:B------:R-:W-:-:S05]  /*2fa0*/  FFMA R11, R84, R0, R11 ;  /* 0x00000000540b7223 */ /* 0x000fca000000000b */
[----:B------:R-:W-:-:S05]  /*2fb0*/  F2FP.BF16.F32.PACK_AB R11, RZ, R11 ;  /* 0x0000000bff0b723e */ /* 0x000fca00000010ff */
[----:B------:R1:W-:Y:S01]  /*2fc0*/  @P0 STG.E.U16 desc[UR12][R2.64+0x70], R11 ;  /* 0x0000700b02000986 */ /* 0x0003e2000c10150c */
[----:B------:R-:W-:-:S05]  /*2fd0*/  IADD3 R22, P0, R57, R20, RZ ;  /* 0x0000001439167210 */ /* 0x000fca0007f1e0ff */
[----:B------:R-:W-:Y:S01]  /*2fe0*/  IMAD.X R23, R17, 0x1, R21, P0 ;  /* 0x0000000111177824 */ /* 0x000fe200000e0615 */
[----:B------:R-:W-:-:S05]  /*2ff0*/  IADD3 R10, P0, R57, R2, RZ ;  /* 0x00000002390a7210 */ /* 0x000fca0007f1e0ff */
[----:B-1----:R-:W-:Y:S01]  /*3000*/  IMAD.X R11, R17, 0x1, R3, P0 ;  /* 0x00000001110b7824 */ /* 0x002fe200000e0603 */
[----:B------:R-:W-:-:S04]  /*3010*/  ISETP.GT.AND P0, PT, R15, 0x39, PT ;  /* 0x000000390f00780c */ /* 0x000fc80003f04270 */
[----:B------:R-:W-:-:S13]  /*3020*/  ISETP.GT.AND P5, PT, R16, RZ, P0 ;  /* 0x000000ff1000720c */ /* 0x000fda00007a4270 */
[----:B------:R-:W-:Y:S05]  /*3030*/  @!P5 BRA `(.L_x_84) ;  /* 0x000000000004d947 */ /* 0x000fea0003800000 */
[----:B------:R1:W5:Y:S02]  /*3040*/  LDG.E.LTC128B.U16 R56, desc[UR12][R4.64+0x72] ;  /* 0x0000720c04387981 */ /* 0x000364000c1e1520 */
.L_x_84:
[----:B------:R-:W-:Y:S05]  /*3050*/  BSYNC B0 ;  /* 0x0000000000007941 */ /* 0x000fea0003800000 */
.L_x_83:
[----:B01-345:R-:W-:Y:S01]  /*3060*/  IMAD.U32 R5, R56, 0x10000, RZ ;  /* 0x0001000038057824 */ /* 0x03bfe200078e00ff */
        /* <DEDUP_REMOVED lines=8> */
.L_x_86:
[----:B------:R-:W-:Y:S05]  /*30f0*/  BSYNC B0 ;  /* 0x0000000000007941 */ /* 0x000fea0003800000 */
.L_x_85:
[----:B-----5:R-:W-:Y:S01]  /*3100*/  IMAD.U32 R3, R56, 0x10000, RZ ;  /* 0x0001000038037824 */ /* 0x020fe200078e00ff */
[----:B------:R-:W-:Y:S03]  /*3110*/  BSSY B0, `(.L_x_87) ;  /* 0x0000008000007945 */ /* 0x000fe60003800000 */
[----:B------:R-:W-:-:S04]  /*3120*/  FMUL R3, R3, R14 ;  /* 0x0000000e03037220 */ /* 0x000fc80000400000 */
[----:B------:R-:W-:-:S05]  /*3130*/  FFMA R3, R86, R0, R3 ;  /* 0x0000000056037223 */ /* 0x000fca0000000003 */
[----:B------:R-:W-:-:S05]  /*3140*/  F2FP.BF16.F32.PACK_AB R3, RZ, R3 ;  /* 0x00000003ff03723e */ /* 0x000fca00000010ff */
[----:B------:R1:W-:Y:S01]  /*3150*/  @P5 STG.E.U16 desc[UR12][R20.64+0x70], R3 ;  /* 0x0000700314005986 */ /* 0x0003e2000c10150c */
[----:B------:R-:W-:-:S13]  /*3160*/  ISETP.GT.AND P5, PT, R16, 0x8, P0 ;  /* 0x000000081000780c */ /* 0x000fda00007a4270 */
[----:B-1----:R-:W-:Y:S05]  /*3170*/  @!P5 BRA `(.L_x_88) ;  /* 0x000000000004d947 */ /* 0x002fea0003800000 */
[----:B------:R1:W5:Y:S02]  /*3180*/  LDG.E.LTC128B.U16 R56, desc[UR12][R12.64+0x72] ;  /* 0x0000720c0c387981 */ /* 0x000364000c1e1520 */
.L_x_88:
[----:B------:R-:W-:Y:S05]  /*3190*/  BSYNC B0 ;  /* 0x0000000000007941 */ /* 0x000fea0003800000 */
.L_x_87:
[----:B-----5:R-:W-:-:S04]  /*31a0*/  IMAD.U32 R3, R56, 0x10000, RZ ;  /* 0x0001000038037824 */ /* 0x020fc800078e00ff */
[----:B------:R-:W-:-:S04]  /*31b0*/  FMUL R2, R3, R14 ;  /* 0x0000000e03027220 */ /* 0x000fc80000400000 */
[----:B------:R-:W-:-:S05]  /*31c0*/  FFMA R2, R87, R0, R2 ;  /* 0x0000000057027223 */ /* 0x000fca0000000002 */
[----:B------:R-:W-:-:S05]  /*31d0*/  F2FP.BF16.F32.PACK_AB R2, RZ, R2 ;  /* 0x00000002ff02723e */ /* 0x000fca00000010ff */
[----:B------:R3:W-:Y:S01]  /*31e0*/  @P5 STG.E.U16 desc[UR12][R20.64+0x72], R2 ;  /* 0x0000720214005986 */ /* 0x0007e2000c10150c */
[----:B------:R-:W-:-:S04]  /*31f0*/  ISETP.GT.AND P5, PT, R15, RZ, PT ;  /* 0x000000ff0f00720c */ /* 0x000fc80003fa4270 */
[----:B------:R-:W-:-:S13]  /*3200*/  ISETP.GT.AND P5, PT, R16, 0x40, P5 ;  /* 0x000000401000780c */ /* 0x000fda0002fa4270 */
[----:B------:R-:W4:Y:S01]  /*3210*/  @P5 LDG.E.LTC128B.U16 R56, desc[UR12][R6.64] ;  /* 0x0000000c06385981 */ /* 0x000f22000c1e1520 */
[----:B------:R-:W-:Y:S01]  /*3220*/  BSSY B0, `(.L_x_89) ;  /* 0x000000a000007945 */ /* 0x000fe20003800000 */
[----:B----4-:R-:W-:-:S04]  /*3230*/  IMAD.U32 R3, R56, 0x10000, RZ ;  /* 0x0001000038037824 */ /* 0x010fc800078e00ff */
[----:B------:R-:W-:-:S04]  /*3240*/  FMUL R3, R3, R14 ;  /* 0x0000000e03037220 */ /* 0x000fc80000400000 */
[----:B------:R-:W-:-:S05]  /*3250*/  FFMA R3, R24, R0, R3 ;  /* 0x0000000018037223 */ /* 0x000fca0000000003 */
[----:B------:R-:W-:-:S05]  /*3260*/  F2FP.BF16.F32.PACK_AB R3, RZ, R3 ;  /* 0x00000003ff03723e */ /* 0x000fca00000010ff */
[----:B------:R3:W-:Y:S01]  /*3270*/  @P5 STG.E.U16 desc[UR12][R10.64], R3 ;  /* 0x000000030a005986 */ /* 0x0007e2000c10150c */
[----:B------:R-:W-:-:S04]  /*3280*/  ISETP.GT.AND P5, PT, R15, 0x1, PT ;  /* 0x000000010f00780c */ /* 0x000fc80003fa4270 */
[----:B------:R-:W-:-:S13]  /*3290*/  ISETP.GT.AND P5, PT, R16, 0x40, P5 ;  /* 0x000000401000780c */ /* 0x000fda0002fa4270 */
[----:B---3--:R-:W-:Y:S05]  /*32a0*/  @!P5 BRA `(.L_x_90) ;  /* 0x000000000004d947 */ /* 0x008fea0003800000 */
[----:B------:R3:W5:Y:S02]  /*32b0*/  LDG.E.LTC128B.U16 R56, desc[UR12][R6.64+0x2] ;  /* 0x0000020c06387981 */ /* 0x000764000c1e1520 */
.L_x_90:
[----:B------:R-:W-:Y:S05]  /*32c0*/  BSYNC B0 ;  /* 0x0000000000007941 */ /* 0x000fea0003800000 */
.L_x_89:
[----:B-----5:R-:W-:Y:S01]  /*32d0*/  IMAD.U32 R3, R56, 0x10000, RZ ;  /* 0x0001000038037824 */ /* 0x020fe200078e00ff */
[----:B------:R-:W-:Y:S03]  /*32e0*/  BSSY B0, `(.L_x_91) ;  /* 0x000000c000007945 */ /* 0x000fe60003800000 */
[----:B------:R-:W-:Y:S01]  /*32f0*/  FMUL R2, R3, R14 ;  /* 0x0000000e03027220 */ /* 0x000fe20000400000 */
[----:B------:R-:W-:-:S03]  /*3300*/  @P5 IMAD.MOV.U32 R3, RZ, RZ, R11 ;  /* 0x000000ffff035224 */ /* 0x000fc600078e000b */
[----:B------:R-:W-:-:S05]  /*3310*/  FFMA R2, R25, R0, R2 ;  /* 0x0000000019027223 */ /* 0x000fca0000000002 */
[----:B------:R-:W-:-:S04]  /*3320*/  F2FP.BF16.F32.PACK_AB R2, RZ, R2 ;  /* 0x00000002ff02723e */ /* 0x000fc800000010ff */
[----:B------:R-:W-:Y:S01]  /*3330*/  PRMT R4, R2, 0x7610, R4 ;  /* 0x0000761002047816 */ /* 0x000fe20000000004 */
[----:B------:R-:W-:-:S05]  /*3340*/  @P5 IMAD.MOV.U32 R2, RZ, RZ, R10 ;  /* 0x000000ffff025224 */ /* 0x000fca00078e000a */
[----:B------:R4:W-:Y:S01]  /*3350*/  @P5 STG.E.U16 desc[UR12][R2.64+0x2], R4 ;  /* 0x0000020402005986 */ /* 0x0009e2000c10150c */
[----:B------:R-:W-:-:S04]  /*3360*/  ISETP.GT.AND P5, PT, R15, RZ, PT ;  /* 0x000000ff0f00720c */ /* 0x000fc80003fa4270 */
[----:B------:R-:W-:-:S13]  /*3370*/  ISETP.GT.AND P5, PT, R16, 0x48, P5 ;  /* 0x000000481000780c */ /* 0x000fda0002fa4270 */
[----:B----4-:R-:W-:Y:S05]  /*3380*/  @!P5 BRA `(.L_x_92) ;  /* 0x000000000004d947 */ /* 0x010fea0003800000 */
[----:B------:R4:W5:Y:S02]  /*3390*/  LDG.E.LTC128B.U16 R56, desc[UR12][R8.64] ;  /* 0x0000000c08387981 */ /* 0x000964000c1e1520 */
.L_x_92:
[----:B------:R-:W-:Y:S05]  /*33a0*/  BSYNC B0 ;  /* 0x0000000000007941 */ /* 0x000fea0003800000 */
.L_x_91:
[----:B-----5:R-:W-:Y:S01]  /*33b0*/  IMAD.U32 R3, R56, 0x10000, RZ ;  /* 0x0001000038037824 */ /* 0x020fe200078e00ff */
[----:B------:R-:W-:Y:S03]  /*33c0*/  BSSY B0, `(.L_x_93) ;  /* 0x0000009000007945 */ /* 0x000fe60003800000 */
[----:B------:R-:W-:-:S04]  /*33d0*/  FMUL R3, R3, R14 ;  /* 0x0000000e03037220 */ /* 0x000fc80000400000 */
[----:B------:R-:W-:-:S05]  /*33e0*/  FFMA R3, R26, R0, R3 ;  /* 0x000000001a037223 */ /* 0x000fca0000000003 */
[----:B------:R-:W-:-:S05]  /*33f0*/  F2FP.BF16.F32.PACK_AB R3, RZ, R3 ;  /* 0x00000003ff03723e */ /* 0x000fca00000010ff */
[----:B------:R0:W-:Y:S01]  /*3400*/  @P5 STG.E.U16 desc[UR12][R22.64], R3 ;  /* 0x0000000316005986 */ /* 0x0001e2000c10150c */
[----:B------:R-:W-:-:S04]  /*3410*/  ISETP.GT.AND P5, PT, R15, 0x1, PT ;  /* 0x000000010f00780c */ /* 0x000fc80003fa4270 */
[----:B------:R-:W-:-:S13]  /*3420*/  ISETP.GT.AND P5, PT, R16, 0x48, P5 ;  /* 0x000000481000780c */ /* 0x000fda0002fa4270 */
[----:B0-----:R-:W-:Y:S05]  /*3430*/  @!P5 BRA `(.L_x_94) ;  /* 0x000000000004d947 */ /* 0x001fea0003800000 */
[----:B------:R0:W5:Y:S02]  /*3440*/  LDG.E.LTC128B.U16 R56, desc[UR12][R8.64+0x2] ;  /* 0x0000020c08387981 */ /* 0x000164000c1e1520 */
.L_x_94:
[----:B------:R-:W-:Y:S05]  /*3450*/  BSYNC B0 ;  /* 0x0000000000007941 */ /* 0x000fea0003800000 */
.L_x_93:
        /* <DEDUP_REMOVED lines=10> */
.L_x_96:
[----:B------:R-:W-:Y:S05]  /*3500*/  BSYNC B0 ;  /* 0x0000000000007941 */ /* 0x000fea0003800000 */
.L_x_95:
[----:B-----5:R-:W-:Y:S01]  /*3510*/  IMAD.U32 R3, R56, 0x10000, RZ ;  /* 0x0001000038037824 */ /* 0x020fe200078e00ff */
[----:B------:R-:W-:Y:S01]  /*3520*/  BSSY B0, `(.L_x_97) ;  /* 0x000000c000007945 */ /* 0x000fe20003800000 */
[----:B------:R-:W-:Y:S02]  /*3530*/  @P5 IMAD.MOV.U32 R2, RZ, RZ, R10 ;  /* 0x000000ffff025224 */ /* 0x000fe400078e000a */
[----:B------:R-:W-:-:S04]  /*3540*/  FMUL R3, R3, R14 ;  /* 0x0000000e03037220 */ /* 0x000fc80000400000 */
[----:B------:R-:W-:-:S05]  /*3550*/  FFMA R3, R28, R0, R3 ;  /* 0x000000001c037223 */ /* 0x000fca0000000003 */
[----:B------:R-:W-:-:S04]  /*3560*/  F2FP.BF16.F32.PACK_AB R3, RZ, R3 ;  /* 0x00000003ff03723e */ /* 0x000fc800000010ff */
[----:B------:R-:W-:Y:S01]  /*3570*/  PRMT R4, R3, 0x7610, R4 ;  /* 0x0000761003047816 */ /* 0x000fe20000000004 */
[----:B------:R-:W-:-:S05]  /*3580*/  @P5 IMAD.MOV.U32 R3, RZ, RZ, R11 ;  /* 0x000000ffff035224 */ /* 0x000fca00078e000b */
[----:B------:R0:W-:Y:S01]  /*3590*/  @P5 STG.E.U16 desc[UR12][R2.64+0x10], R4 ;  /* 0x0000100402005986 */ /* 0x0001e2000c10150c */
[----:B------:R-:W-:-:S04]  /*35a0*/  ISETP.GT.AND P5, PT, R15, 0x9, PT ;  /* 0x000000090f00780c */ /* 0x000fc80003fa4270 */
[----:B------:R-:W-:-:S13]  /*35b0*/  ISETP.GT.AND P5, PT, R16, 0x40, P5 ;  /* 0x000000401000780c */ /* 0x000fda0002fa4270 */
[----:B0-----:R-:W-:Y:S05]  /*35c0*/  @!P5 BRA `(.L_x_98) ;  /* 0x000000000004d947 */ /* 0x001fea0003800000 */
[----:B------:R0:W5:Y:S02]  /*35d0*/  LDG.E.LTC128B.U16 R56, desc[UR12][R6.64+0x12] ;  /* 0x0000120c06387981 */ /* 0x000164000c1e1520 */
.L_x_98:
[----:B------:R-:W-:Y:S05]  /*35e0*/  BSYNC B0 ;  /* 0x0000000000007941 */ /* 0x000fea0003800000 */
.L_x_97:
        /* <DEDUP_REMOVED lines=13> */
.L_x_100:
[----:B------:R-:W-:Y:S05]  /*36c0*/  BSYNC B0 ;  /* 0x0000000000007941 */ /* 0x000fea0003800000 */
.L_x_99:
        /* <DEDUP_REMOVED lines=10> */
.L_x_102:
[----:B------:R-:W-:Y:S05]  /*3770*/  BSYNC B0 ;  /* 0x0000000000007941 */ /* 0x000fea0003800000 */
.L_x_101:
        /* <DEDUP_REMOVED lines=13> */
.L_x_104:
[----:B------:R-:W-:Y:S05]  /*3850*/  BSYNC B0 ;  /* 0x0000000000007941 */ /* 0x000fea0003800000 */
.L_x_103:
        /* <DEDUP_REMOVED lines=13> */
.L_x_106:
[----:B------:R-:W-:Y:S05]  /*3930*/  BSYNC B0 ;  /* 0x0000000000007941 */ /* 0x000fea0003800000 */
.L_x_105:
        /* <DEDUP_REMOVED lines=13> */
.L_x_108:
[----:B------:R-:W-:Y:S05]  /*3a10*/  BSYNC B0 ;  /* 0x0000000000007941 */ /* 0x000fea0003800000 */
.L_x_107:
        /* <DEDUP_REMOVED lines=13> */
.L_x_110:
[----:B------:R-:W-:Y:S05]  /*3af0*/  BSYNC B0 ;  /* 0x0000000000007941 */ /* 0x000fea0003800000 */
.L_x_109:
        /* <DEDUP_REMOVED lines=13> */
.L_x_112:
[----:B------:R-:W-:Y:S05]  /*3bd0*/  BSYNC B0 ;  /* 0x0000000000007941 */ /* 0x000fea0003800000 */
.L_x_111:
        /* <DEDUP_REMOVED lines=13> */
.L_x_114:
[----:B------:R-:W-:Y:S05]  /*3cb0*/  BSYNC B0 ;  /* 0x0000000000007941 */ /* 0x000fea0003800000 */
.L_x_113:
        /* <DEDUP_REMOVED lines=13> */
.L_x_116:
[----:B------:R-:W-:Y:S05]  /*3d90*/  BSYNC B0 ;  /* 0x0000000000007941 */ /* 0x000fea0003800000 */
.L_x_115:
        /* <DEDUP_REMOVED lines=13> */
.L_x_118:
[----:B------:R-:W-:Y:S05]  /*3e70*/  BSYNC B0 ;  /* 0x0000000000007941 */ /* 0x000fea0003800000 */
.L_x_117:
        /* <DEDUP_REMOVED lines=13> */
.L_x_120:
[----:B------:R-:W-:Y:S05]  /*3f50*/  BSYNC B0 ;  /* 0x0000000000007941 */ /* 0x000fea0003800000 */
.L_x_119:
        /* <DEDUP_REMOVED lines=13> */
.L_x_122:
[----:B------:R-:W-:Y:S05]  /*4030*/  BSYNC B0 ;  /* 0x0000000000007941 */ /* 0x000fea0003800000 */
.L_x_121:
        /* <DEDUP_REMOVED lines=13> */
.L_x_124:
[----:B------:R-:W-:Y:S05]  /*4110*/  BSYNC B0 ;  /* 0x0000000000007941 */ /* 0x000fea0003800000 */
.L_x_123:
        /* <DEDUP_REMOVED lines=13> */
.L_x_126:
[----:B------:R-:W-:Y:S05]  /*41f0*/  BSYNC B0 ;  /* 0x0000000000007941 */ /* 0x000fea0003800000 */
.L_x_125:
        /* <DEDUP_REMOVED lines=9> */
[----:B------:R-:W-:-:S13]  /*4290*/  ISETP.GT.AND P5, PT, R16, 0x40, P6 ;  /* 0x000000401000780c */ /* 0x000fda00037a4270 */
[----:B0-----:R-:W-:Y:S05]  /*42a0*/  @!P5 BRA `(.L_x_128) ;  /* 0x000000000004d947 */ /* 0x001fea0003800000 */
[----:B------:R0:W5:Y:S02]  /*42b0*/  LDG.E.LTC128B.U16 R56, desc[UR12][R6.64+0x50] ;  /* 0x0000500c06387981 */ /* 0x000164000c1e1520 */
.L_x_128:
[----:B------:R-:W-:Y:S05]  /*42c0*/  BSYNC B0 ;  /* 0x0000000000007941 */ /* 0x000fea0003800000 */
.L_x_127:
        /* <DEDUP_REMOVED lines=12> */
.L_x_130:
[----:B------:R-:W-:Y:S05]  /*4390*/  BSYNC B0 ;  /* 0x0000000000007941 */ /* 0x000fea0003800000 */
.L_x_129:
[----:B-----5:R-:W-:Y:S01]  /*43a0*/  IMAD.U32 R3, R56, 0x10000, RZ ;  /* 0x0001000038037824 */ /* 0x020fe200078e00ff */
[----:B------:R-:W-:Y:S01]  /*43b0*/  ISETP.GT.AND P6, PT, R16, 0x48, P6 ;  /* 0x000000481000780c */ /* 0x000fe200037c4270 */
[----:B------:R-:W-:Y:S02]  /*43c0*/  BSSY B0, `(.L_x_131) ;  /* 0x000000a000007945 */ /* 0x000fe40003800000 */
[----:B------:R-:W-:Y:S01]  /*43d0*/  FMUL R2, R3, R14 ;  /* 0x0000000e03027220 */ /* 0x000fe20000400000 */
[----:B------:R-:W-:-:S03]  /*43e0*/  @P5 IMAD.MOV.U32 R3, RZ, RZ, R11 ;  /* 0x000000ffff035224 */ /* 0x000fc600078e000b */
[----:B------:R-:W-:-:S05]  /*43f0*/  FFMA R2, R45, R0, R2 ;  /* 0x000000002d027223 */ /* 0x000fca0000000002 */
[----:B------:R-:W-:-:S04]  /*4400*/  F2FP.BF16.F32.PACK_AB R2, RZ, R2 ;  /* 0x00000002ff02723e */ /* 0x000fc800000010ff */
[----:B------:R-:W-:Y:S01]  /*4410*/  PRMT R4, R2, 0x7610, R4 ;  /* 0x0000761002047816 */ /* 0x000fe20000000004 */
[----:B------:R-:W-:-:S05]  /*4420*/  @P5 IMAD.MOV.U32 R2, RZ, RZ, R10 ;  /* 0x000000ffff025224 */ /* 0x000fca00078e000a */
[----:B------:R0:W-:Y:S01]  /*4430*/  @P5 STG.E.U16 desc[UR12][R2.64+0x52], R4 ;  /* 0x0000520402005986 */ /* 0x0001e2000c10150c */
[----:B------:R-:W-:Y:S05]  /*4440*/  @!P6 BRA `(.L_x_132) ;  /* 0x000000000004e947 */ /* 0x000fea0003800000 */
[----:B------:R0:W5:Y:S02]  /*4450*/  LDG.E.LTC128B.U16 R56, desc[UR12][R8.64+0x50] ;  /* 0x0000500c08387981 */ /* 0x000164000c1e1520 */
.L_x_132:
[----:B------:R-:W-:Y:S05]  /*4460*/  BSYNC B0 ;  /* 0x0000000000007941 */ /* 0x000fea0003800000 */
.L_x_131:
[----:B0----5:R-:W-:Y:S01]  /*4470*/  IMAD.U32 R3, R56, 0x10000, RZ ;  /* 0x0001000038037824 */ /* 0x021fe200078e00ff */
[----:B------:R-:W-:Y:S01]  /*4480*/  ISETP.GT.AND P4, PT, R16, 0x48, P4 ;  /* 0x000000481000780c */ /* 0x000fe20002784270 */
[----:B------:R-:W-:Y:S01]  /*4490*/  @P6 IMAD.MOV.U32 R2, RZ, RZ, R18 ;  /* 0x000000ffff026224 */ /* 0x000fe200078e0012 */
[----:B------:R-:W-:Y:S01]  /*44a0*/  BSSY B0, `(.L_x_133) ;  /* 0x0000009000007945 */ /* 0x000fe20003800000 */
[----:B------:R-:W-:-:S04]  /*44b0*/  FMUL R3, R3, R14 ;  /* 0x0000000e03037220 */ /* 0x000fc80000400000 */
[----:B------:R-:W-:-:S05]  /*44c0*/  FFMA R3, R46, R0, R3 ;  /* 0x000000002e037223 */ /* 0x000fca0000000003 */
[----:B------:R-:W-:-:S04]  /*44d0*/  F2FP.BF16.F32.PACK_AB R3, RZ, R3 ;  /* 0x00000003ff03723e */ /* 0x000fc800000010ff */
[----:B------:R-:W-:Y:S01]  /*44e0*/  PRMT R4, R3, 0x7610, R4 ;  /* 0x0000761003047816 */ /* 0x000fe20000000004 */
[----:B------:R-:W-:-:S05]  /*44f0*/  @P6 IMAD.MOV.U32 R3, RZ, RZ, R19 ;  /* 0x000000ffff036224 */ /* 0x000fca00078e0013 */
[----:B------:R0:W-:Y:S01]  /*4500*/  @P6 STG.E.U16 desc[UR12][R2.64+0x50], R4 ;  /* 0x0000500402006986 */ /* 0x0001e2000c10150c */
[----:B------:R-:W-:Y:S05]  /*4510*/  @!P4 BRA `(.L_x_134) ;  /* 0x000000000004c947 */ /* 0x000fea0003800000 */
[----:B------:R0:W5:Y:S02]  /*4520*/  LDG.E.LTC128B.U16 R56, desc[UR12][R8.64+0x52] ;  /* 0x0000520c08387981 */ /* 0x000164000c1e1520 */
.L_x_134:
[----:B------:R-:W-:Y:S05]  /*4530*/  BSYNC B0 ;  /* 0x0000000000007941 */ /* 0x000fea0003800000 */
.L_x_133:
[----:B0----5:R-:W-:Y:S01]  /*4540*/  IMAD.U32 R3, R56, 0x10000, RZ ;  /* 0x0001000038037824 */ /* 0x021fe200078e00ff */
        /* <DEDUP_REMOVED lines=11> */
.L_x_136:
[----:B------:R-:W-:Y:S05]  /*4600*/  BSYNC B0 ;  /* 0x0000000000007941 */ /* 0x000fea0003800000 */
.L_x_135:
        /* <DEDUP_REMOVED lines=12> */
.L_x_138:
[----:B------:R-:W-:Y:S05]  /*46d0*/  BSYNC B0 ;  /* 0x0000000000007941 */ /* 0x000fea0003800000 */
.L_x_137:
        /* <DEDUP_REMOVED lines=12> */
.L_x_140:
[----:B------:R-:W-:Y:S05]  /*47a0*/  BSYNC B0 ;  /* 0x0000000000007941 */ /* 0x000fea0003800000 */
.L_x_139:
        /* <DEDUP_REMOVED lines=12> */
.L_x_142:
[----:B------:R-:W-:Y:S05]  /*4870*/  BSYNC B0 ;  /* 0x0000000000007941 */ /* 0x000fea0003800000 */
.L_x_141:
        /* <DEDUP_REMOVED lines=12> */
.L_x_144:
[----:B------:R-:W-:Y:S05]  /*4940*/  BSYNC B0 ;  /* 0x0000000000007941 */ /* 0x000fea0003800000 */
.L_x_143:
        /* <DEDUP_REMOVED lines=12> */
.L_x_146:
[----:B------:R-:W-:Y:S05]  /*4a10*/  BSYNC B0 ;  /* 0x0000000000007941 */ /* 0x000fea0003800000 */
.L_x_145:
        /* <DEDUP_REMOVED lines=9> */
.L_x_148:
[----:B------:R-:W-:Y:S05]  /*4ab0*/  BSYNC B0 ;  /* 0x0000000000007941 */ /* 0x000fea0003800000 */
.L_x_147:
[----:B-----5:R-:W-:Y:S01]  /*4ac0*/  IMAD.U32 R3, R56, 0x10000, RZ ;  /* 0x0001000038037824 */ /* 0x020fe200078e00ff */
[----:B------:R-:W-:Y:S01]  /*4ad0*/  ISETP.GT.AND P0, PT, R16, 0x48, P0 ;  /* 0x000000481000780c */ /* 0x000fe20000704270 */
[----:B0-----:R-:W-:Y:S01]  /*4ae0*/  @P1 IMAD.MOV.U32 R2, RZ, RZ, R18 ;  /* 0x000000ffff021224 */ /* 0x001fe200078e0012 */
        /* <DEDUP_REMOVED lines=9> */
.L_x_150:
[----:B------:R-:W-:Y:S05]  /*4b80*/  BSYNC B0 ;  /* 0x0000000000007941 */ /* 0x000fea0003800000 */
.L_x_149:
[----:B0----5:R-:W-:-:S04]  /*4b90*/  IMAD.U32 R3, R56, 0x10000, RZ ;  /* 0x0001000038037824 */ /* 0x021fc800078e00ff */
[----:B------:R-:W-:-:S04]  /*4ba0*/  FMUL R14, R3, R14 ;  /* 0x0000000e030e7220 */ /* 0x000fc80000400000 */
[----:B------:R-:W-:Y:S01]  /*4bb0*/  FFMA R14, R55, R0, R14 ;  /* 0x00000000370e7223 */ /* 0x000fe2000000000e */
[----:B------:R-:W-:Y:S06]  /*4bc0*/  @!P0 EXIT ;  /* 0x000000000000894d */ /* 0x000fec0003800000 */
[----:B------:R-:W-:-:S05]  /*4bd0*/  F2FP.BF16.F32.PACK_AB R14, RZ, R14 ;  /* 0x0000000eff0e723e */ /* 0x000fca00000010ff */
[----:B------:R-:W-:Y:S01]  /*4be0*/  STG.E.U16 desc[UR12][R18.64+0x72], R14 ;  /* 0x0000720e12007986 */ /* 0x000fe2000c10150c */
[----:B------:R-:W-:Y:S05]  /*4bf0*/  EXIT ;  /* 0x000000000000794d */ /* 0x000fea0003800000 */
.L_x_28:
[----:B------:R-:W-:Y:S01]  /*4c00*/  ULDC.64 UR4, c[0x0][0x650] ;  /* 0x0001940000047ab9 */ /* 0x000fe20000000a00 */
[-C--:B------:R-:W-:Y:S01]  /*4c10*/  FMUL R56, R56, R0.reuse ;  /* 0x0000000038387220 */ /* 0x080fe20000400000 */
[----:B------:R-:W-:Y:S01]  /*4c20*/  LEA R2, P1, R10, UR4, 0x1 ;  /* 0x000000040a027c11 */ /* 0x000fe2000f8208ff */
[----:B------:R-:W-:Y:S01]  /*4c30*/  IMAD.SHL.U32 R7, R20, 0x2, RZ ;  /* 0x0000000214077824 */ /* 0x000fe200078e00ff */
[----:B------:R-:W-:Y:S01]  /*4c40*/  ISETP.GT.AND P6, PT, R15, 0x1, PT ;  /* 0x000000010f00780c */ /* 0x000fe20003fc4270 */
[----:B------:R-:W-:Y:S01]  /*4c50*/  FMUL R57, R57, R0 ;  /* 0x0000000039397220 */ /* 0x000fe20000400000 */
[----:B------:R-:W-:Y:S01]  /*4c60*/  F2FP.BF16.F32.PACK_AB R56, RZ, R56 ;  /* 0x00000038ff38723e */ /* 0x000fe200000010ff */
[-C--:B------:R-:W-:Y:S01]  /*4c70*/  FMUL R58, R58, R0.reuse ;  /* 0x000000003a3a7220 */ /* 0x080fe20000400000 */
[----:B------:R-:W-:Y:S01]  /*4c80*/  LEA.HI.X R3, R10, UR5, R13, 0x1, P1 ;  /* 0x000000050a037c11 */ /* 0x000fe200088f0c0d */
[-C--:B------:R-:W-:Y:S01]  /*4c90*/  FMUL R59, R59, R0.reuse ;  /* 0x000000003b3b7220 */ /* 0x080fe20000400000 */
[----:B------:R-:W-:Y:S01]  /*4ca0*/  ISETP.GT.AND P2, PT, R15, RZ, PT ;  /* 0x000000ff0f00720c */ /* 0x000fe20003f44270 */
[-C--:B------:R-:W-:Y:S01]  /*4cb0*/  FMUL R60, R60, R0.reuse ;  /* 0x000000003c3c7220 */ /* 0x080fe20000400000 */
[C---:B------:R-:W-:Y:S01]  /*4cc0*/  ISETP.GT.AND P1, PT, R16.reuse, RZ, P6 ;  /* 0x000000ff1000720c */ /* 0x040fe20003724270 */
[----:B------:R-:W-:Y:S01]  /*4cd0*/  @P0 STG.E.U16 desc[UR12][R2.64], R56 ;  /* 0x0000003802000986 */ /* 0x000fe2000c10150c */
[----:B------:R-:W-:Y:S01]  /*4ce0*/  ISETP.GT.AND P0, PT, R16, 0x8, P2 ;  /* 0x000000081000780c */ /* 0x000fe20001704270 */
[-C--:B------:R-:W-:Y:S01]  /*4cf0*/  FMUL R61, R61, R0.reuse ;  /* 0x000000003d3d7220 */ /* 0x080fe20000400000 */
[----:B------:R-:W-:Y:S01]  /*4d00*/  SHF.L.U64.HI R19, R20, 0x1, R19 ;  /* 0x0000000114137819 */ /* 0x000fe20000010213 */
[----:B------:R-:W-:Y:S01]  /*4d10*/  FMUL R62, R62, R0 ;  /* 0x000000003e3e7220 */ /* 0x000fe20000400000 */
[----:B------:R-:W-:Y:S01]  /*4d20*/  IADD3 R4, P3, R7, R2, RZ ;  /* 0x0000000207047210 */ /* 0x000fe20007f7e0ff */
[-C--:B------:R-:W-:Y:S01]  /*4d30*/  FMUL R63, R63, R0.reuse ;  /* 0x000000003f3f7220 */ /* 0x080fe20000400000 */
[----:B------:R-:W-:Y:S01]  /*4d40*/  F2FP.BF16.F32.PACK_AB R57, RZ, R57 ;  /* 0x00000039ff39723e */ /* 0x000fe200000010ff */
[----:B------:R-:W-:Y:S01]  /*4d50*/  FMUL R64, R64, R0 ;  /* 0x0000000040407220 */ /* 0x000fe20000400000 */
[----:B------:R-:W-:Y:S01]  /*4d60*/  F2FP.BF16.F32.PACK_AB R58, RZ, R58 ;  /* 0x0000003aff3a723e */ /* 0x000fe200000010ff */
[----:B------:R-:W-:Y:S01]  /*4d70*/  IMAD.X R5, R19, 0x1, R3, P3 ;  /* 0x0000000113057824 */ /* 0x000fe200018e0603 */
[C---:B------:R-:W-:Y:S01]  /*4d80*/  ISETP.GT.AND P5, PT, R15.reuse, 0x8, PT ;  /* 0x000000080f00780c */ /* 0x040fe20003fa4270 */
[----:B------:R-:W-:Y:S01]  /*4d90*/  @P1 STG.E.U16 desc[UR12][R2.64+0x2], R57 ;  /* 0x0000023902001986 */ /* 0x000fe2000c10150c */
[----:B------:R-:W-:Y:S01]  /*4da0*/  ISETP.GT.AND P4, PT, R15, 0x9, PT ;  /* 0x000000090f00780c */ /* 0x000fe20003f84270 */
[-C--:B------:R-:W-:Y:S01]  /*4db0*/  FMUL R65, R65, R0.reuse ;  /* 0x0000000041417220 */ /* 0x080fe20000400000 */
[C---:B------:R-:W-:Y:S01]  /*4dc0*/  ISETP.GT.AND P2, PT, R16.reuse, 0x8, P6 ;  /* 0x000000081000780c */ /* 0x040fe20003744270 */
[----:B------:R-:W-:Y:S01]  /*4dd0*/  @P0 STG.E.U16 desc[UR12][R4.64], R58 ;  /* 0x0000003a04000986 */ /* 0x000fe2000c10150c */
[----:B------:R-:W-:Y:S01]  /*4de0*/  ISETP.GT.AND P0, PT, R16, RZ, P5 ;  /* 0x000000ff1000720c */ /* 0x000fe20002f04270 */
[-C--:B------:R-:W-:Y:S01]  /*4df0*/  FMUL R66, R66, R0.reuse ;  /* 0x0000000042427220 */ /* 0x080fe20000400000 */
[----:B------:R-:W-:Y:S01]  /*4e00*/  ISETP.GT.AND P1, PT, R16, RZ, P4 ;  /* 0x000000ff1000720c */ /* 0x000fe20002724270 */
[-C--:B------:R-:W-:Y:S01]  /*4e10*/  FMUL R67, R67, R0.reuse ;  /* 0x0000000043437220 */ /* 0x080fe20000400000 */
[----:B------:R-:W-:Y:S01]  /*4e20*/  F2FP.BF16.F32.PACK_AB R59, RZ, R59 ;  /* 0x0000003bff3b723e */ /* 0x000fe200000010ff */
[----:B------:R-:W-:Y:S01]  /*4e30*/  FMUL R68, R68, R0 ;  /* 0x0000000044447220 */ /* 0x000fe20000400000 */
[----:B------:R-:W-:Y:S01]  /*4e40*/  F2FP.BF16.F32.PACK_AB R60, RZ, R60 ;  /* 0x0000003cff3c723e */ /* 0x000fe200000010ff */
[-C--:B------:R-:W-:Y:S01]  /*4e50*/  FMUL R69, R69, R0.reuse ;  /* 0x0000000045457220 */ /* 0x080fe20000400000 */
[----:B------:R-:W-:Y:S01]  /*4e60*/  F2FP.BF16.F32.PACK_AB R61, RZ, R61 ;  /* 0x0000003dff3d723e */ /* 0x000fe200000010ff */
[-C--:B------:R-:W-:Y:S01]  /*4e70*/  FMUL R70, R70, R0.reuse ;  /* 0x0000000046467220 */ /* 0x080fe20000400000 */
[C---:B------:R-:W-:Y:S01]  /*4e80*/  SHF.L.U64.HI R9, R17.reuse, 0x1, R18 ;  /* 0x0000000111097819 */ /* 0x040fe20000010212 */
[----:B------:R-:W-:Y:S01]  /*4e90*/  IMAD.SHL.U32 R17, R17, 0x2, RZ ;  /* 0x0000000211117824 */ /* 0x000fe200078e00ff */
[----:B------:R-:W-:Y:S01]  /*4ea0*/  @P2 STG.E.U16 desc[UR12][R4.64+0x2], R59 ;  /* 0x0000023b04002986 */ /* 0x000fe2000c10150c */
[----:B------:R-:W-:Y:S01]  /*4eb0*/  ISETP.GT.AND P2, PT, R16, 0x8, P5 ;  /* 0x000000081000780c */ /* 0x000fe20002f44270 */
[----:B------:R-:W-:Y:S01]  /*4ec0*/  FMUL R71, R71, R0 ;  /* 0x0000000047477220 */ /* 0x000fe20000400000 */
[----:B------:R-:W-:Y:S01]  /*4ed0*/  ISETP.GT.AND P3, PT, R15, 0x10, PT ;  /* 0x000000100f00780c */ /* 0x000fe20003f64270 */
[----:B------:R-:W-:Y:S01]  /*4ee0*/  @P0 STG.E.U16 desc[UR12][R2.64+0x10], R60 ;  /* 0x0000103c02000986 */ /* 0x000fe2000c10150c */
[----:B------:R-:W-:Y:S01]  /*4ef0*/  F2FP.BF16.F32.PACK_AB R62, RZ, R62 ;  /* 0x0000003eff3e723e */ /* 0x000fe200000010ff */
[----:B------:R-:W-:Y:S01]  /*4f00*/  FMUL R72, R72, R0 ;  /* 0x0000000048487220 */ /* 0x000fe20000400000 */
[----:B------:R-:W-:Y:S01]  /*4f10*/  F2FP.BF16.F32.PACK_AB R63, RZ, R63 ;  /* 0x0000003fff3f723e */ /* 0x000fe200000010ff */
[----:B------:R-:W-:Y:S01]  /*4f20*/  @P1 STG.E.U16 desc[UR12][R2.64+0x12], R61 ;  /* 0x0000123d02001986 */ /* 0x000fe2000c10150c */
[----:B------:R-:W-:Y:S01]  /*4f30*/  IADD3 R6, P0, P1, R17, R2, R7 ;  /* 0x0000000211067210 */ /* 0x000fe2000791e007 */
[----:B------:R-:W-:Y:S01]  /*4f40*/  FMUL R73, R73, R0 ;  /* 0x0000000049497220 */ /* 0x000fe20000400000 */
[----:B------:R-:W-:Y:S01]  /*4f50*/  F2FP.BF16.F32.PACK_AB R64, RZ, R64 ;  /* 0x00000040ff40723e */ /* 0x000fe200000010ff */
[-C--:B------:R-:W-:Y:S01]  /*4f60*/  FMUL R74, R74, R0.reuse ;  /* 0x000000004a4a7220 */ /* 0x080fe20000400000 */
[----:B------:R-:W-:Y:S01]  /*4f70*/  IADD3.X R7, R9, R3, R19, P0, P1 ;  /* 0x0000000309077210 */ /* 0x000fe200007e2413 */
[----:B------:R-:W-:Y:S01]  /*4f80*/  @P2 STG.E.U16 desc[UR12][R4.64+0x10], R62 ;  /* 0x0000103e04002986 */ /* 0x000fe2000c10150c */
[C---:B------:R-:W-:Y:S01]  /*4f90*/  ISETP.GT.AND P1, PT, R16.reuse, 0x8, P4 ;  /* 0x000000081000780c */ /* 0x040fe20002724270 */
[-C--:B------:R-:W-:Y:S01]  /*4fa0*/  FMUL R75, R75, R0.reuse ;  /* 0x000000004b4b7220 */ /* 0x080fe20000400000 */
[----:B------:R-:W-:Y:S01]  /*4fb0*/  ISETP.GT.AND P0, PT, R16, RZ, P3 ;  /* 0x000000ff1000720c */ /* 0x000fe20001f04270 */
[-C--:B------:R-:W-:Y:S01]  /*4fc0*/  FMUL R76, R76, R0.reuse ;  /* 0x000000004c4c7220 */ /* 0x080fe20000400000 */
[----:B------:R-:W-:Y:S01]  /*4fd0*/  ISETP.GT.AND P2, PT, R15, 0x11, PT ;  /* 0x000000110f00780c */ /* 0x000fe20003f44270 */
[-C--:B------:R-:W-:Y:S01]  /*4fe0*/  FMUL R77, R77, R0.reuse ;  /* 0x000000004d4d7220 */ /* 0x080fe20000400000 */
[----:B------:R-:W-:Y:S01]  /*4ff0*/  F2FP.BF16.F32.PACK_AB R65, RZ, R65 ;  /* 0x00000041ff41723e */ /* 0x000fe200000010ff */
[----:B------:R-:W-:Y:S01]  /*5000*/  FMUL R78, R78, R0 ;  /* 0x000000004e4e7220 */ /* 0x000fe20000400000 */
[----:B------:R-:W-:Y:S01]  /*5010*/  F2FP.BF16.F32.PACK_AB R66, RZ, R66 ;  /* 0x00000042ff42723e */ /* 0x000fe200000010ff */
[-C--:B------:R-:W-:Y:S01]  /*5020*/  FMUL R79, R79, R0.reuse ;  /* 0x000000004f4f7220 */ /* 0x080fe20000400000 */
[----:B------:R-:W-:Y:S01]  /*5030*/  F2FP.BF16.F32.PACK_AB R67, RZ, R67 ;  /* 0x00000043ff43723e */ /* 0x000fe200000010ff */
[----:B------:R-:W-:Y:S01]  /*5040*/  FMUL R80, R80, R0 ;  /* 0x0000000050507220 */ /* 0x000fe20000400000 */
[----:B------:R-:W-:Y:S01]  /*5050*/  F2FP.BF16.F32.PACK_AB R68, RZ, R68 ;  /* 0x00000044ff44723e */ /* 0x000fe200000010ff */
[----:B------:R-:W-:Y:S01]  /*5060*/  @P1 STG.E.U16 desc[UR12][R4.64+0x12], R63 ;  /* 0x0000123f04001986 */ /* 0x000fe2000c10150c */
[----:B------:R-:W-:Y:S01]  /*5070*/  ISETP.GT.AND P1, PT, R15, 0x19, PT ;  /* 0x000000190f00780c */ /* 0x000fe20003f24270 */
[-C--:B------:R-:W-:Y:S01]  /*5080*/  FMUL R81, R81, R0.reuse ;  /* 0x0000000051517220 */ /* 0x080fe20000400000 */
[----:B------:R-:W-:Y:S01]  /*5090*/  F2FP.BF16.F32.PACK_AB R69, RZ, R69 ;  /* 0x00000045ff45723e */ /* 0x000fe200000010ff */
[----:B------:R-:W-:Y:S01]  /*50a0*/  @P0 STG.E.U16 desc[UR12][R2.64+0x20], R64 ;  /* 0x0000204002000986 */ /* 0x000fe2000c10150c */
[----:B------:R-:W-:Y:S01]  /*50b0*/  ISETP.GT.AND P0, PT, R16, RZ, P2 ;  /* 0x000000ff1000720c */ /* 0x000fe20001704270 */
[----:B------:R-:W-:Y:S01]  /*50c0*/  FMUL R82, R82, R0 ;  /* 0x0000000052527220 */ /* 0x000fe20000400000 */
[----:B------:R-:W-:Y:S01]  /*50d0*/  F2FP.BF16.F32.PACK_AB R70, RZ, R70 ;  /* 0x00000046ff46723e */ /* 0x000fe200000010ff */
        /* <DEDUP_REMOVED lines=10> */
[----:B------:R-:W-:Y:S01]  /*5180*/  @P0 STG.E.U16 desc[UR12][R2.64+0x22], R65 ;  /* 0x0000224102000986 */ /* 0x000fe2000c10150c */
[----:B------:R-:W-:Y:S01]  /*5190*/  ISETP.GT.AND P0, PT, R16, 0x8, P3 ;  /* 0x000000081000780c */ /* 0x000fe20001f04270 */
[-C--:B------:R-:W-:Y:S01]  /*51a0*/  FMUL R24, R24, R0.reuse ;  /* 0x0000000018187220 */ /* 0x080fe20000400000 */
[----:B------:R-:W-:Y:S01]  /*51b0*/  ISETP.GT.AND P5, PT, R15, 0x28, PT ;  /* 0x000000280f00780c */ /* 0x000fe20003fa4270 */
        /* <DEDUP_REMOVED lines=8> */
[-C--:B------:R-:W-:Y:S01]  /*5240*/  FMUL R29, R29, R0.reuse ;  /* 0x000000001d1d7220 */ /* 0x080fe20000400000 */
[C---:B------:R-:W-:Y:S01]  /*5250*/  ISETP.GT.AND P4, PT, R15.reuse, 0x30, PT ;  /* 0x000000300f00780c */ /* 0x040fe20003f84270 */
[----:B------:R-:W-:Y:S01]  /*5260*/  @P0 STG.E.U16 desc[UR12][R4.64+0x20], R66 ;  /* 0x0000204204000986 */ /* 0x000fe2000c10150c */
[----:B------:R-:W-:Y:S01]  /*5270*/  ISETP.GT.AND P0, PT, R16, 0x8, P2 ;  /* 0x000000081000780c */ /* 0x000fe20001704270 */
[-C--:B------:R-:W-:Y:S01]  /*5280*/  FMUL R30, R30, R0.reuse ;  /* 0x000000001e1e7220 */ /* 0x080fe20000400000 */
[----:B------:R-:W-:Y:S01]  /*5290*/  ISETP.GT.AND P2, PT, R15, 0x18, PT ;  /* 0x000000180f00780c */ /* 0x000fe20003f44270 */
[----:B------:R-:W-:Y:S01]  /*52a0*/  FMUL R31, R31, R0 ;  /* 0x000000001f1f7220 */ /* 0x000fe20000400000 */
[----:B------:R-:W-:Y:S01]  /*52b0*/  F2FP.BF16.F32.PACK_AB R80, RZ, R80 ;  /* 0x00000050ff50723e */ /* 0x000fe200000010ff */
        /* <DEDUP_REMOVED lines=8> */
[----:B------:R-:W-:Y:S01]  /*5340*/  @P0 STG.E.U16 desc[UR12][R4.64+0x22], R67 ;  /* 0x0000224304000986 */ /* 0x000fe2000c10150c */
[----:B------:R-:W-:Y:S01]  /*5350*/  ISETP.GT.AND P0, PT, R16, RZ, P2 ;  /* 0x000000ff1000720c */ /* 0x000fe20001704270 */
[----:B------:R-:W-:Y:S01]  /*5360*/  FMUL R36, R36, R0 ;  /* 0x0000000024247220 */ /* 0x000fe20000400000 */
[----:B------:R-:W-:Y:S01]  /*5370*/  F2FP.BF16.F32.PACK_AB R84, RZ, R84 ;  /* 0x00000054ff54723e */ /* 0x000fe200000010ff */
[-C--:B------:R-:W-:Y:S01]  /*5380*/  FMUL R37, R37, R0.reuse ;  /* 0x0000000025257220 */ /* 0x080fe20000400000 */
[----:B------:R-:W-:Y:S01]  /*5390*/  P2R R12, PR, RZ, 0x20 ;  /* 0x00000020ff0c7803 */ /* 0x000fe20000000000 */
        /* <DEDUP_REMOVED lines=9> */
[----:B------:R-:W-:Y:S01]  /*5430*/  ISETP.GT.AND P0, PT, R16, RZ, P1 ;  /* 0x000000ff1000720c */ /* 0x000fe20000f04270 */
        /* <DEDUP_REMOVED lines=13> */
[----:B------:R-:W-:Y:S01]  /*5510*/  ISETP.GT.AND P0, PT, R16, 0x8, P2 ;  /* 0x000000081000780c */ /* 0x000fe20001704270 */
        /* <DEDUP_REMOVED lines=17> */
[----:B------:R-:W-:-:S02]  /*5630*/  F2FP.BF16.F32.PACK_AB R36, RZ, R36 ;  /* 0x00000024ff24723e */ /* 0x000fc400000010ff */
[----:B------:R-:W-:Y:S02]  /*5640*/  F2FP.BF16.F32.PACK_AB R37, RZ, R37 ;  /* 0x00000025ff25723e */ /* 0x000fe400000010ff */
[----:B------:R-:W-:Y:S02]  /*5650*/  F2FP.BF16.F32.PACK_AB R38, RZ, R38 ;  /* 0x00000026ff26723e */ /* 0x000fe400000010ff */
[----:B------:R-:W-:Y:S02]  /*5660*/  F2FP.BF16.F32.PACK_AB R39, RZ, R39 ;  /* 0x00000027ff27723e */ /* 0x000fe400000010ff */
[----:B------:R-:W-:Y:S01]  /*5670*/  F2FP.BF16.F32.PACK_AB R40, RZ, R40 ;  /* 0x00000028ff28723e */ /* 0x000fe200000010ff */
[----:B------:R-:W-:Y:S01]  /*5680*/  @P0 STG.E.U16 desc[UR12][R4.64+0x32], R71 ;  /* 0x0000324704000986 */ /* 0x000fe2000c10150c */
[----:B------:R-:W-:Y:S02]  /*5690*/  ISETP.GT.AND P0, PT, R16, RZ, P2 ;  /* 0x000000ff1000720c */ /* 0x000fe40001704270 */
[----:B------:R-:W-:-:S02]  /*56a0*/  F2FP.BF16.F32.PACK_AB R41, RZ, R41 ;  /* 0x00000029ff29723e */ /* 0x000fc400000010ff */
[----:B------:R-:W-:Y:S02]  /*56b0*/  F2FP.BF16.F32.PACK_AB R42, RZ, R42 ;  /* 0x0000002aff2a723e */ /* 0x000fe400000010ff */
[----:B------:R-:W-:Y:S02]  /*56c0*/  F2FP.BF16.F32.PACK_AB R43, RZ, R43 ;  /* 0x0000002bff2b723e */ /* 0x000fe400000010ff */
[----:B------:R-:W-:Y:S02]  /*56d0*/  F2FP.BF16.F32.PACK_AB R44, RZ, R44 ;  /* 0x0000002cff2c723e */ /* 0x000fe400000010ff */
[----:B------:R-:W-:Y:S02]  /*56e0*/  F2FP.BF16.F32.PACK_AB R45, RZ, R45 ;  /* 0x0000002dff2d723e */ /* 0x000fe400000010ff */
[----:B------:R-:W-:Y:S01]  /*56f0*/  F2FP.BF16.F32.PACK_AB R46, RZ, R46 ;  /* 0x0000002eff2e723e */ /* 0x000fe200000010ff */
[----:B------:R-:W-:Y:S01]  /*5700*/  @P0 STG.E.U16 desc[UR12][R2.64+0x40], R72 ;  /* 0x0000404802000986 */ /* 0x000fe2000c10150c */
[----:B------:R-:W-:-:S02]  /*5710*/  ISETP.GT.AND P0, PT, R16, RZ, P1 ;  /* 0x000000ff1000720c */ /* 0x000fc40000f04270 */
[----:B------:R-:W-:Y:S02]  /*5720*/  F2FP.BF16.F32.PACK_AB R47, RZ, R47 ;  /* 0x0000002fff2f723e */ /* 0x000fe400000010ff */
[----:B------:R-:W-:Y:S02]  /*5730*/  F2FP.BF16.F32.PACK_AB R48, RZ, R48 ;  /* 0x00000030ff30723e */ /* 0x000fe400000010ff */
[----:B------:R-:W-:Y:S02]  /*5740*/  F2FP.BF16.F32.PACK_AB R49, RZ, R49 ;  /* 0x00000031ff31723e */ /* 0x000fe400000010ff */
[----:B------:R-:W-:Y:S02]  /*5750*/  F2FP.BF16.F32.PACK_AB R50, RZ, R50 ;  /* 0x00000032ff32723e */ /* 0x000fe400000010ff */
[----:B------:R-:W-:Y:S02]  /*5760*/  F2FP.BF16.F32.PACK_AB R51, RZ, R51 ;  /* 0x00000033ff33723e */ /* 0x000fe400000010ff */
[----:B------:R-:W-:Y:S01]  /*5770*/  F2FP.BF16.F32.PACK_AB R52, RZ, R52 ;  /* 0x00000034ff34723e */ /* 0x000fe200000010ff */
[----:B------:R-:W-:Y:S01]  /*5780*/  @P0 STG.E.U16 desc[UR12][R2.64+0x42], R73 ;  /* 0x0000424902000986 */ /* 0x000fe2000c10150c */
[----:B------:R-:W-:-:S02]  /*5790*/  ISETP.GT.AND P0, PT, R16, 0x8, P2 ;  /* 0x000000081000780c */ /* 0x000fc40001704270 */
[----:B------:R-:W-:Y:S02]  /*57a0*/  ISETP.GT.AND P2, PT, R15, 0x38, PT ;  /* 0x000000380f00780c */ /* 0x000fe40003f44270 */
[----:B------:R-:W-:Y:S02]  /*57b0*/  F2FP.BF16.F32.PACK_AB R53, RZ, R53 ;  /* 0x00000035ff35723e */ /* 0x000fe400000010ff */
[----:B------:R-:W-:-:S07]  /*57c0*/  F2FP.BF16.F32.PACK_AB R54, RZ, R54 ;  /* 0x00000036ff36723e */ /* 0x000fce00000010ff */
[----:B------:R-:W-:Y:S01]  /*57d0*/  @P0 STG.E.U16 desc[UR12][R4.64+0x40], R74 ;  /* 0x0000404a04000986 */ /* 0x000fe2000c10150c */
[----:B------:R-:W-:-:S13]  /*57e0*/  ISETP.GT.AND P0, PT, R16, 0x8, P1 ;  /* 0x000000081000780c */ /* 0x000fda0000f04270 */
[----:B------:R-:W-:Y:S01]  /*57f0*/  @P0 STG.E.U16 desc[UR12][R4.64+0x42], R75 ;  /* 0x0000424b04000986 */ /* 0x000fe2000c10150c */
[----:B------:R-:W-:-:S13]  /*5800*/  ISETP.GT.AND P0, PT, R16, RZ, P5 ;  /* 0x000000ff1000720c */ /* 0x000fda0002f04270 */
[----:B------:R-:W-:Y:S01]  /*5810*/  @P0 STG.E.U16 desc[UR12][R2.64+0x50], R76 ;  /* 0x0000504c02000986 */ /* 0x000fe2000c10150c */
[----:B------:R-:W-:-:S04]  /*5820*/  ISETP.GT.AND P0, PT, R15, 0x29, PT ;  /* 0x000000290f00780c */ /* 0x000fc80003f04270 */
[----:B------:R-:W-:Y:S02]  /*5830*/  ISETP.GT.AND P1, PT, R16, RZ, P0 ;  /* 0x000000ff1000720c */ /* 0x000fe40000724270 */
[----:B------:R-:W-:-:S11]  /*5840*/  P2R R13, PR, RZ, 0x1 ;  /* 0x00000001ff0d7803 */ /* 0x000fd60000000000 */
[----:B------:R-:W-:Y:S01]  /*5850*/  @P1 STG.E.U16 desc[UR12][R2.64+0x52], R77 ;  /* 0x0000524d02001986 */ /* 0x000fe2000c10150c */
[----:B------:R-:W-:-:S13]  /*5860*/  ISETP.GT.AND P1, PT, R16, 0x8, P5 ;  /* 0x000000081000780c */ /* 0x000fda0002f24270 */
[----:B------:R-:W-:Y:S01]  /*5870*/  @P1 STG.E.U16 desc[UR12][R4.64+0x50], R78 ;  /* 0x0000504e04001986 */ /* 0x000fe2000c10150c */
[C---:B------:R-:W-:Y:S02]  /*5880*/  ISETP.GT.AND P1, PT, R16.reuse, 0x8, P0 ;  /* 0x000000081000780c */ /* 0x040fe40000724270 */
[----:B------:R-:W-:-:S11]  /*5890*/  ISETP.GT.AND P0, PT, R16, 0x8, P2 ;  /* 0x000000081000780c */ /* 0x000fd60001704270 */
[----:B------:R-:W-:Y:S01]  /*58a0*/  @P1 STG.E.U16 desc[UR12][R4.64+0x52], R79 ;  /* 0x0000524f04001986 */ /* 0x000fe2000c10150c */
[----:B------:R-:W-:-:S13]  /*58b0*/  ISETP.GT.AND P1, PT, R16, RZ, P4 ;  /* 0x000000ff1000720c */ /* 0x000fda0002724270 */
[----:B------:R-:W-:Y:S01]  /*58c0*/  @P1 STG.E.U16 desc[UR12][R2.64+0x60], R80 ;  /* 0x0000605002001986 */ /* 0x000fe2000c10150c */
[----:B------:R-:W-:-:S13]  /*58d0*/  ISETP.GT.AND P1, PT, R16, RZ, P3 ;  /* 0x000000ff1000720c */ /* 0x000fda0001f24270 */
[----:B------:R-:W-:Y:S01]  /*58e0*/  @P1 STG.E.U16 desc[UR12][R2.64+0x62], R81 ;  /* 0x0000625102001986 */ /* 0x000fe2000c10150c */
[----:B------:R-:W-:-:S13]  /*58f0*/  ISETP.GT.AND P1, PT, R16, 0x8, P4 ;  /* 0x000000081000780c */ /* 0x000fda0002724270 */
[----:B------:R-:W-:Y:S01]  /*5900*/  @P1 STG.E.U16 desc[UR12][R4.64+0x60], R82 ;  /* 0x0000605204001986 */ /* 0x000fe2000c10150c */
[----:B------:R-:W-:-:S13]  /*5910*/  ISETP.GT.AND P1, PT, R16, 0x8, P3 ;  /* 0x000000081000780c */ /* 0x000fda0001f24270 */
[----:B------:R-:W-:Y:S01]  /*5920*/  @P1 STG.E.U16 desc[UR12][R4.64+0x62], R83 ;  /* 0x0000625304001986 */ /* 0x000fe2000c10150c */
[----:B------:R-:W-:-:S05]  /*5930*/  IADD3 R10, P1, R17, R4, RZ ;  /* 0x00000004110a7210 */ /* 0x000fca0007f3e0ff */
[----:B------:R-:W-:Y:S01]  /*5940*/  IMAD.X R11, R9, 0x1, R5, P1 ;  /* 0x00000001090b7824 */ /* 0x000fe200008e0605 */
[----:B------:R-:W-:-:S13]  /*5950*/  ISETP.GT.AND P1, PT, R16, RZ, P2 ;  /* 0x000000ff1000720c */ /* 0x000fda0001724270 */
[----:B------:R-:W-:Y:S01]  /*5960*/  @P1 STG.E.U16 desc[UR12][R2.64+0x70], R84 ;  /* 0x0000705402001986 */ /* 0x000fe2000c10150c */
[----:B------:R-:W-:-:S05]  /*5970*/  IADD3 R8, P1, R17, R2, RZ ;  /* 0x0000000211087210 */ /* 0x000fca0007f3e0ff */
[----:B------:R-:W-:Y:S01]  /*5980*/  IMAD.X R9, R9, 0x1, R3, P1 ;  /* 0x0000000109097824 */ /* 0x000fe200008e0603 */
[----:B------:R-:W-:-:S04]  /*5990*/  ISETP.GT.AND P1, PT, R15, 0x39, PT ;  /* 0x000000390f00780c */ /* 0x000fc80003f24270 */
[----:B------:R-:W-:-:S13]  /*59a0*/  ISETP.GT.AND P5, PT, R16, RZ, P1 ;  /* 0x000000ff1000720c */ /* 0x000fda0000fa4270 */
[----:B------:R0:W-:Y:S01]  /*59b0*/  @P5 STG.E.U16 desc[UR12][R2.64+0x72], R85 ;  /* 0x0000725502005986 */ /* 0x0001e2000c10150c */
[----:B------:R-:W-:-:S03]  /*59c0*/  ISETP.GT.AND P5, PT, R15, RZ, PT ;  /* 0x000000ff0f00720c */ /* 0x000fc60003fa4270 */
[----:B------:R-:W-:Y:S01]  /*59d0*/  @P0 STG.E.U16 desc[UR12][R4.64+0x70], R86 ;  /* 0x0000705604000986 */ /* 0x000fe2000c10150c */
[----:B------:R-:W-:-:S13]  /*59e0*/  ISETP.GT.AND P0, PT, R16, 0x8, P1 ;  /* 0x000000081000780c */ /* 0x000fda0000f04270 */
[----:B------:R-:W-:Y:S01]  /*59f0*/  @P0 STG.E.U16 desc[UR12][R4.64+0x72], R87 ;  /* 0x0000725704000986 */ /* 0x000fe2000c10150c */
[C---:B------:R-:W-:Y:S02]  /*5a00*/  ISETP.GT.AND P0, PT, R16.reuse, 0x40, P5 ;  /* 0x000000401000780c */ /* 0x040fe40002f04270 */
[----:B------:R-:W-:-:S11]  /*5a10*/  ISETP.GT.AND P5, PT, R16, 0x48, P5 ;  /* 0x000000481000780c */ /* 0x000fd60002fa4270 */
[----:B------:R-:W-:Y:S01]  /*5a20*/  @P0 STG.E.U16 desc[UR12][R8.64], R24 ;  /* 0x0000001808000986 */ /* 0x000fe2000c10150c */
[C---:B------:R-:W-:Y:S02]  /*5a30*/  ISETP.GT.AND P0, PT, R16.reuse, 0x40, P6 ;  /* 0x000000401000780c */ /* 0x040fe40003704270 */
[----:B------:R-:W-:-:S11]  /*5a40*/  ISETP.GT.AND P6, PT, R16, 0x48, P6 ;  /* 0x000000481000780c */ /* 0x000fd600037c4270 */
[----:B0-----:R-:W-:Y:S02]  /*5a50*/  @P0 IMAD.MOV.U32 R2, RZ, RZ, R8 ;  /* 0x000000ffff020224 */ /* 0x001fe400078e0008 */
[----:B------:R-:W-:-:S05]  /*5a60*/  @P0 IMAD.MOV.U32 R3, RZ, RZ, R9 ;  /* 0x000000ffff030224 */ /* 0x000fca00078e0009 */
[----:B------:R0:W-:Y:S01]  /*5a70*/  @P0 STG.E.U16 desc[UR12][R2.64+0x2], R25 ;  /* 0x0000021902000986 */ /* 0x0001e2000c10150c */
[----:B------:R-:W-:-:S03]  /*5a80*/  ISETP.NE.AND P0, PT, R13, RZ, PT ;  /* 0x000000ff0d00720c */ /* 0x000fc60003f05270 */
[----:B------:R-:W-:Y:S01]  /*5a90*/  @P5 STG.E.U16 desc[UR12][R10.64], R26 ;  /* 0x0000001a0a005986 */ /* 0x000fe2000c10150c */
[----:B------:R-:W-:-:S03]  /*5aa0*/  ISETP.NE.AND P5, PT, R12, RZ, PT ;  /* 0x000000ff0c00720c */ /* 0x000fc60003fa5270 */
[----:B------:R-:W-:Y:S01]  /*5ab0*/  @P6 STG.E.U16 desc[UR12][R10.64+0x2], R27 ;  /* 0x0000021b0a006986 */ /* 0x000fe2000c10150c */
[----:B------:R-:W-:-:S04]  /*5ac0*/  ISETP.GT.AND P6, PT, R15, 0x8, PT ;  /* 0x000000080f00780c */ /* 0x000fc80003fc4270 */
[----:B------:R-:W-:-:S13]  /*5ad0*/  ISETP.GT.AND P6, PT, R16, 0x40, P6 ;  /* 0x000000401000780c */ /* 0x000fda00037c4270 */
[----:B0-----:R-:W-:Y:S02]  /*5ae0*/  @P6 IMAD.MOV.U32 R2, RZ, RZ, R8 ;  /* 0x000000ffff026224 */ /* 0x001fe400078e0008 */
[----:B------:R-:W-:-:S05]  /*5af0*/  @P6 IMAD.MOV.U32 R3, RZ, RZ, R9 ;  /* 0x000000ffff036224 */ /* 0x000fca00078e0009 */
[----:B------:R0:W-:Y:S01]  /*5b00*/  @P6 STG.E.U16 desc[UR12][R2.64+0x10], R28 ;  /* 0x0000101c02006986 */ /* 0x0001e2000c10150c */
[----:B------:R-:W-:-:S04]  /*5b10*/  ISETP.GT.AND P6, PT, R15, 0x9, PT ;  /* 0x000000090f00780c */ /* 0x000fc80003fc4270 */
[----:B------:R-:W-:-:S13]  /*5b20*/  ISETP.GT.AND P6, PT, R16, 0x40, P6 ;  /* 0x000000401000780c */ /* 0x000fda00037c4270 */
[----:B0-----:R-:W-:Y:S02]  /*5b30*/  @P6 IMAD.MOV.U32 R2, RZ, RZ, R8 ;  /* 0x000000ffff026224 */ /* 0x001fe400078e0008 */
[----:B------:R-:W-:-:S05]  /*5b40*/  @P6 IMAD.MOV.U32 R3, RZ, RZ, R9 ;  /* 0x000000ffff036224 */ /* 0x000fca00078e0009 */
[----:B------:R0:W-:Y:S01]  /*5b50*/  @P6 STG.E.U16 desc[UR12][R2.64+0x12], R29 ;  /* 0x0000121d02006986 */ /* 0x0001e2000c10150c */
[----:B------:R-:W-:-:S04]  /*5b60*/  ISETP.GT.AND P6, PT, R15, 0x8, PT ;  /* 0x000000080f00780c */ /* 0x000fc80003fc4270 */
[----:B------:R-:W-:-:S13]  /*5b70*/  ISETP.GT.AND P6, PT, R16, 0x48, P6 ;  /* 0x000000481000780c */ /* 0x000fda00037c4270 */
        /* <DEDUP_REMOVED lines=66> */
[C---:B------:R-:W-:Y:S02]  /*5fa0*/  ISETP.GT.AND P6, PT, R16.reuse, 0x40, P5 ;  /* 0x000000401000780c */ /* 0x040fe40002fc4270 */
[----:B------:R-:W-:-:S11]  /*5fb0*/  ISETP.GT.AND P5, PT, R16, 0x48, P5 ;  /* 0x000000481000780c */ /* 0x000fd60002fa4270 */
        /* <DEDUP_REMOVED lines=9> */
[----:B------:R-:W-:Y:S01]  /*6050*/  ISETP.GT.AND P4, PT, R16, 0x48, P4 ;  /* 0x000000481000780c */ /* 0x000fe20002784270 */
        /* <DEDUP_REMOVED lines=17> */
[----:B------:R0:W-:Y:S02]  /*6170*/  @P0 STG.E.U16 desc[UR12][R2.64+0x62], R49 ;  /* 0x0000623102000986 */ /* 0x0001e4000c10150c */
        /* <DEDUP_REMOVED lines=8> */
[----:B------:R0:W-:Y:S04]  /*6200*/  @P6 STG.E.U16 desc[UR12][R2.64+0x70], R52 ;  /* 0x0000703402006986 */ /* 0x0001e8000c10150c */
[----:B------:R1:W-:Y:S01]  /*6210*/  @P5 STG.E.U16 desc[UR12][R8.64+0x72], R53 ;  /* 0x0000723508005986 */ /* 0x0003e2000c10150c */
[----:B0-----:R-:W-:Y:S02]  /*6220*/  @P2 IMAD.MOV.U32 R2, RZ, RZ, R6 ;  /* 0x000000ffff022224 */ /* 0x001fe400078e0006 */
[----:B------:R-:W-:-:S05]  /*6230*/  @P2 IMAD.MOV.U32 R3, RZ, RZ, R7 ;  /* 0x000000ffff032224 */ /* 0x000fca00078e0007 */
[----:B------:R1:W-:Y:S01]  /*6240*/  @P2 STG.E.U16 desc[UR12][R2.64+0x70], R54 ;  /* 0x0000703602002986 */ /* 0x0003e2000c10150c */
[----:B------:R-:W-:Y:S05]  /*6250*/  @!P1 EXIT ;  /* 0x000000000000994d */ /* 0x000fea0003800000 */
[----:B------:R-:W-:-:S05]  /*6260*/  F2FP.BF16.F32.PACK_AB R0, RZ, R0 ;  /* 0x00000000ff00723e */ /* 0x000fca00000010ff */
[----:B------:R-:W-:Y:S01]  /*6270*/  STG.E.U16 desc[UR12][R6.64+0x72], R0 ;  /* 0x0000720006007986 */ /* 0x000fe2000c10150c */
[----:B------:R-:W-:Y:S05]  /*6280*/  EXIT ;  /* 0x000000000000794d */ /* 0x000fea0003800000 */
.L_x_14:
[----:B------:R-:W-:-:S13]  /*6290*/  ISETP.NE.AND P0, PT, R8, RZ, PT ;  /* 0x000000ff0800720c */ /* 0x000fda0003f05270 */
[----:B------:R-:W-:Y:S05]  /*62a0*/  @P0 EXIT ;  /* 0x000000000000094d */ /* 0x000fea0003800000 */
[----:B------:R-:W-:-:S13]  /*62b0*/  ELECT P0, URZ, PT ;  /* 0x00000000003f782f */ /* 0x000fda0003800000 */
[----:B------:R-:W-:Y:S05]  /*62c0*/  @!P0 BRA `(.L_x_151) ;  /* 0x0000000800108947 */ /* 0x000fea0003800000 */
[----:B------:R-:W-:-:S13]  /*62d0*/  ISETP.GE.AND P0, PT, R5, 0x1, PT ;  /* 0x000000010500780c */ /* 0x000fda0003f06270 */
[----:B------:R-:W-:Y:S05]  /*62e0*/  @!P0 BRA `(.L_x_151) ;  /* 0x0000000800088947 */ /* 0x000fea0003800000 */
[----:B------:R-:W2:Y:S01]  /*62f0*/  S2R R2, SR_CgaCtaId ;  /* 0x0000000000027919 */ /* 0x000ea20000008800 */
[----:B------:R-:W-:Y:S01]  /*6300*/  IMAD.SHL.U32 R22, R11, 0x80, RZ ;  /* 0x000000800b167824 */ /* 0x000fe200078e00ff */
[----:B------:R-:W-:Y:S01]  /*6310*/  ULDC UR4, c[0x0][0x384] ;  /* 0x0000e10000047ab9 */ /* 0x000fe20000000800 */
[----:B------:R-:W-:Y:S01]  /*6320*/  LOP3.LUT P0, RZ, R10, 0x1f, RZ, 0xc0, !PT ;  /* 0x0000001f0aff7812 */ /* 0x000fe2000780c0ff */
[----:B------:R-:W-:Y:S01]  /*6330*/  ULDC UR5, c[0x0][0x388] ;  /* 0x0000e20000057ab9 */ /* 0x000fe20000000800 */
[----:B------:R-:W-:Y:S01]  /*6340*/  IMAD.HI.U32 R4, R22, UR4, RZ ;  /* 0x0000000416047c27 */ /* 0x000fe2000f8e00ff */
[C---:B------:R-:W-:Y:S02]  /*6350*/  ISETP.NE.AND P1, PT, R13.reuse, RZ, PT ;  /* 0x000000ff0d00720c */ /* 0x040fe40003f25270 */
[----:B------:R-:W-:Y:S02]  /*6360*/  CS2R R8, SRZ ;  /* 0x0000000000087805 */ /* 0x000fe4000001ff00 */
[----:B------:R-:W-:Y:S01]  /*6370*/  ISETP.NE.OR P0, PT, R13, RZ, !P0 ;  /* 0x000000ff0d00720c */ /* 0x000fe20004705670 */
[----:B------:R-:W-:Y:S01]  /*6380*/  IMAD.SHL.U32 R21, R12, 0x40, RZ ;  /* 0x000000400c157824 */ /* 0x000fe200078e00ff */
[----:B------:R-:W-:Y:S01]  /*6390*/  LOP3.LUT R23, R3, 0x2, RZ, 0xfc, !PT ;  /* 0x0000000203177812 */ /* 0x000fe200078efcff */
[----:B------:R-:W-:Y:S01]  /*63a0*/  VIADD R24, R5, 0x1 ;  /* 0x0000000105187836 */ /* 0x000fe20000000000 */
[----:B------:R-:W-:Y:S01]  /*63b0*/  CS2R R10, SRZ ;  /* 0x00000000000a7805 */ /* 0x000fe2000001ff00 */
[----:B0-----:R-:W-:Y:S01]  /*63c0*/  IMAD.MOV.U32 R6, RZ, RZ, 0x1 ;  /* 0x00000001ff067424 */ /* 0x001fe200078e00ff */
[----:B------:R-:W-:Y:S01]  /*63d0*/  SHF.R.U32.HI R4, RZ, UR5, R4 ;  /* 0x00000005ff047c19 */ /* 0x000fe20008011604 */
[----:B------:R-:W-:-:S02]  /*63e0*/  IMAD.MOV.U32 R7, RZ, RZ, RZ ;  /* 0x000000ffff077224 */ /* 0x000fc400078e00ff */
[C---:B--2--5:R-:W-:Y:S02]  /*63f0*/  IMAD.SHL.U32 R0, R2.reuse, 0x400, RZ ;  /* 0x0000040002007824 */ /* 0x064fe400078e00ff */
[----:B------:R-:W-:-:S03]  /*6400*/  IMAD.SHL.U32 R2, R2, 0x10, RZ ;  /* 0x0000001002027824 */ /* 0x000fc600078e00ff */
[----:B------:R-:W-:-:S07]  /*6410*/  LOP3.LUT R0, R0, 0x400, RZ, 0xc0, !PT ;  /* 0x0000040000007812 */ /* 0x000fce00078ec0ff */
.L_x_155:
[----:B------:R-:W4:Y:S01]  /*6420*/  S2R R13, SR_CgaCtaId ;  /* 0x00000000000d7919 */ /* 0x000f220000008800 */
[----:B------:R-:W-:-:S04]  /*6430*/  MOV R12, 0x400 ;  /* 0x00000400000c7802 */ /* 0x000fc80000000f00 */
[----:B----4-:R-:W-:Y:S02]  /*6440*/  LEA R14, R13, R12, 0x18 ;  /* 0x0000000c0d0e7211 */ /* 0x010fe400078ec0ff */
[----:B------:R-:W-:-:S03]  /*6450*/  SHF.L.U32 R12, R6, 0x1f, RZ ;  /* 0x0000001f060c7819 */ /* 0x000fc600000006ff */
[----:B------:R-:W-:-:S07]  /*6460*/  IMAD R13, R7, 0x8, R14 ;  /* 0x00000008070d7824 */ /* 0x000fce00078e020e */
.L_x_152:
[----:B0-----:R0:W1:Y:S02]  /*6470*/  SYNCS.PHASECHK.TRANS64.TRYWAIT P2, [R13+URZ+0x36090], R12 ;  /* 0x0360900c0d0075a7 */ /* 0x001064000804017f */
[----:B-1----:R-:W-:Y:S05]  /*6480*/  @!P2 NANOSLEEP.SYNCS 0x989680 ;  /* 0x009896800000a95d */ /* 0x002fea0003900000 */
[----:B------:R-:W1:Y:S02]  /*6490*/  @!P2 SYNCS.PHASECHK.TRANS64 P2, [R13+URZ+0x36090], R12 ;  /* 0x0360900c0d00a5a7 */ /* 0x000e64000804007f */
[----:B-1----:R-:W-:Y:S05]  /*64a0*/  @!P2 BRA `(.L_x_152) ;  /* 0xfffffffc00f0a947 */ /* 0x002fea000383ffff */
[----:B0-----:R-:W0:Y:S02]  /*64b0*/  @!P1 LDC R12, c[0x0][0x580] ;  /* 0x00016000ff0c9b82 */ /* 0x001e240000000800 */
[----:B0-----:R0:W-:Y:S02]  /*64c0*/  @!P1 SYNCS.ARRIVE.TRANS64 RZ, [R13+URZ+0x36000], R12 ;  /* 0x0360000c0dff99a7 */ /* 0x0011e4000800003f */
[----:B0-----:R-:W-:-:S04]  /*64d0*/  PRMT R12, R23, 0x9910, RZ ;  /* 0x00009910170c7816 */ /* 0x001fc800000000ff */
[----:B------:R-:W-:-:S13]  /*64e0*/  ISETP.NE.AND P2, PT, R12, 0x2, PT ;  /* 0x000000020c00780c */ /* 0x000fda0003f45270 */
[----:B------:R-:W-:Y:S05]  /*64f0*/  @P2 BRA `(.L_x_153) ;  /* 0x0000000000042947 */ /* 0x000fea0003800000 */
[----:B------:R-:W-:Y:S01]  /*6500*/  BPT.TRAP 0x1 ;  /* 0x000000040000795c */ /* 0x000fe20000300000 */
.L_x_153:
[----:B------:R-:W-:Y:S05]  /*6510*/  @P0 BRA `(.L_x_154) ;  /* 0x0000000000040947 */ /* 0x000fea0003800000 */
[----:B------:R-:W-:Y:S01]  /*6520*/  BPT.TRAP 0x1 ;  /* 0x000000040000795c */ /* 0x000fe20000300000 */
.L_x_154:
[----:B---3--:R-:W0:Y:S01]  /*6530*/  LDC R15, c[0x0][0x380] ;  /* 0x0000e000ff0f7b82 */ /* 0x008e220000000800 */
[----:B------:R-:W-:Y:S01]  /*6540*/  R2UR UR4, R4 ;  /* 0x00000000040472ca */ /* 0x000fe200000e0000 */
[----:B------:R-:W-:Y:S01]  /*6550*/  ULDC UR24, c[0x0][0x38c] ;  /* 0x0000e30000187ab9 */ /* 0x000fe20000000800 */
[----:B------:R-:W-:Y:S01]  /*6560*/  R2UR UR13, R22 ;  /* 0x00000000160d72ca */ /* 0x000fe200000e0000 */
[----:B------:R-:W-:Y:S01]  /*6570*/  UISETP.NE.AND UP0, UPT, UR24, 0x1, UPT ;  /* 0x000000011800788c */ /* 0x000fe2000bf05270 */
[----:B------:R-:W-:Y:S01]  /*6580*/  R2UR UR17, R13 ;  /* 0x000000000d1172ca */ /* 0x000fe200000e0000 */
[----:B------:R-:W-:Y:S01]  /*6590*/  ULDC UR12, c[0x0][0x3ec] ;  /* 0x0000fb00000c7ab9 */ /* 0x000fe20000000800 */
[----:B------:R-:W-:Y:S01]  /*65a0*/  R2UR UR10, R14 ;  /* 0x000000000e0a72ca */ /* 0x000fe200000e0000 */
[----:B------:R-:W1:Y:S01]  /*65b0*/  LDC.64 R16, c[0x0][0x3f8] ;  /* 0x0000fe00ff107b82 */ /* 0x000e620000000a00 */
[----:B------:R-:W-:Y:S01]  /*65c0*/  R2UR UR16, R7 ;  /* 0x00000000071072ca */ /* 0x000fe200000e0000 */
[----:B------:R-:W-:Y:S01]  /*65d0*/  VIADD R24, R24, 0xffffffff ;  /* 0xffffffff18187836 */ /* 0x000fe20000000000 */
[----:B------:R-:W-:Y:S01]  /*65e0*/  R2UR UR18, R10 ;  /* 0x000000000a1272ca */ /* 0x000fe200000e0000 */
[----:B------:R-:W-:Y:S01]  /*65f0*/  ULDC.64 UR28, c[0x0][0x198] ;  /* 0x00006600001c7ab9 */ /* 0x000fe20000000a00 */
[----:B------:R-:W-:Y:S01]  /*6600*/  R2UR UR31, R2 ;  /* 0x00000000021f72ca */ /* 0x000fe200000e0000 */
[----:B------:R-:W-:Y:S01]  /*6610*/  ULDC.64 UR20, c[0x0][0x3f0] ;  /* 0x0000fc0000147ab9 */ /* 0x000fe20000000a00 */
[----:B------:R-:W-:Y:S01]  /*6620*/  @UP0 ULDC.64 UR8, c[0x0][0x390] ;  /* 0x0000e40000080ab9 */ /* 0x000fe20000000a00 */
[----:B------:R-:W1:Y:S01]  /*6630*/  LDC.64 R18, c[0x0][0x3d0] ;  /* 0x0000f400ff127b82 */ /* 0x000e620000000a00 */
[----:B------:R-:W-:Y:S01]  /*6640*/  ISETP.GT.AND P6, PT, R24, 0x1, PT ;  /* 0x000000011800780c */ /* 0x000fe20003fc4270 */
[----:B------:R-:W-:Y:S01]  /*6650*/  UIADD3 UR17, UR17, 0x36000, URZ ;  /* 0x0003600011117890 */ /* 0x000fe2000fffe03f */
[----:B------:R-:W-:Y:S01]  /*6660*/  UMOV UR33, 0x30000 ;  /* 0x0003000000217882 */ /* 0x000fe20000000000 */
[----:B------:R-:W-:-:S02]  /*6670*/  UMOV UR26, 0x0 ;  /* 0x00000000001a7882 */ /* 0x000fc40000000000 */
[----:B------:R-:W-:Y:S01]  /*6680*/  ULEA UR16, UR16, UR10, 0xd ;  /* 0x0000000a10107291 */ /* 0x000fe2000f8e683f */
[----:B0-----:R-:W-:Y:S01]  /*6690*/  ISETP.NE.AND P2, PT, R15, 0x1, PT ;  /* 0x000000010f00780c */ /* 0x001fe20003f45270 */
[----:B------:R-:W0:Y:S01]  /*66a0*/  LDC R20, c[0x0][0x400] ;  /* 0x00010000ff147b82 */ /* 0x000e220000000800 */
[----:B------:R-:W-:Y:S01]  /*66b0*/  USHF.L.U32 UR18, UR18, 0x5, URZ ;  /* 0x0000000512127899 */ /* 0x000fe2000800063f */
[----:B------:R-:W-:-:S10]  /*66c0*/  UMOV UR27, 0x10000000 ;  /* 0x10000000001b7882 */ /* 0x000fd40000000000 */
[----:B------:R-:W-:Y:S01]  /*66d0*/  @P2 IMAD.U32 R12, RZ, RZ, UR4 ;  /* 0x00000004ff0c2e24 */ /* 0x000fe2000f8e00ff */
[----:B------:R-:W-:Y:S01]  /*66e0*/  ULDC.64 UR4, c[0x0][0x3c8] ;  /* 0x0000f20000047ab9 */ /* 0x000fe20000000a00 */
[----:B-1----:R-:W-:-:S03]  /*66f0*/  IMAD R13, R9, R18, R17 ;  /* 0x00000012090d7224 */ /* 0x002fc600078e0211 */
[----:B------:R-:W-:Y:S01]  /*6700*/  @P2 R2UR UR13, R12 ;  /* 0x000000000c0d22ca */ /* 0x000fe200000e0000 */
[C---:B------:R-:W-:Y:S02]  /*6710*/  IMAD R12, R7.reuse, 0x800, R0 ;  /* 0x00000800070c7824 */ /* 0x040fe400078e0200 */
[----:B------:R-:W-:Y:S02]  /*6720*/  VIADD R7, R7, 0x1 ;  /* 0x0000000107077836 */ /* 0x000fe40000000000 */
[----:B------:R-:W-:Y:S02]  /*6730*/  IMAD R12, R12, 0x2, R14 ;  /* 0x000000020c0c7824 */ /* 0x000fe400078e020e */
[----:B------:R-:W-:Y:S01]  /*6740*/  VIADD R14, R10, 0x1 ;  /* 0x000000010a0e7836 */ /* 0x000fe20000000000 */
[----:B------:R-:W-:Y:S01]  /*6750*/  ISETP.NE.AND P5, PT, R7, 0x12, PT ;  /* 0x000000120700780c */ /* 0x000fe20003fa5270 */
[----:B0-----:R-:W-:Y:S01]  /*6760*/  IMAD R10, R8, R19, R20 ;  /* 0x00000013080a7224 */ /* 0x001fe200078e0214 */
[----:B------:R-:W-:Y:S01]  /*6770*/  R2UR UR23, R12 ;  /* 0x000000000c1772ca */ /* 0x000fe200000e0000 */
[----:B------:R-:W-:Y:S01]  /*6780*/  IMAD R12, R11, UR5, R16 ;  /* 0x000000050b0c7c24 */ /* 0x000fe2000f8e0210 */
[----:B------:R-:W-:Y:S01]  /*6790*/  ISETP.NE.AND P2, PT, R14, UR15, PT ;  /* 0x0000000f0e007c0c */ /* 0x000fe2000bf45270 */
[----:B------:R-:W0:Y:S01]  /*67a0*/  LDC.64 R16, c[0x0][0x3e0] ;  /* 0x0000f800ff107b82 */ /* 0x000e220000000a00 */
[----:B------:R-:W-:Y:S01]  /*67b0*/  UIMAD.WIDE.U32 UR6, UR13, UR8, URZ ;  /* 0x000000080d0672a5 */ /* 0x000fe2000f8e003f */
[----:B------:R-:W-:Y:S01]  /*67c0*/  IMAD.U32 R13, R13, 0x20, R12 ;  /* 0x000000200d0d7824 */ /* 0x000fe200078e000c */
[----:B------:R-:W-:Y:S01]  /*67d0*/  UIADD3 UR6, -UR13, URZ, URZ ;  /* 0x0000003f0d067290 */ /* 0x000fe2000fffe13f */
[----:B------:R-:W-:Y:S01]  /*67e0*/  VIADD R12, R9, 0x1 ;  /* 0x00000001090c7836 */ /* 0x000fe20000000000 */
[----:B------:R-:W-:Y:S01]  /*67f0*/  UMOV UR14, UR13 ;  /* 0x0000000d000e7c82 */ /* 0x000fe20008000000 */
[----:B------:R-:W-:Y:S01]  /*6800*/  ULDC UR5, c[0x0][0x398] ;  /* 0x0000e60000057ab9 */ /* 0x000fe20000000800 */
[----:B------:R-:W-:Y:S01]  /*6810*/  @UP0 USHF.R.U32.HI UR14, URZ, UR9, UR7 ;  /* 0x000000093f0e0299 */ /* 0x000fe20008011607 */
[----:B------:R-:W-:Y:S01]  /*6820*/  IMAD.U32 R10, R10, 0x400, R13 ;  /* 0x000004000a0a7824 */ /* 0x000fe200078e000d */
[----:B------:R-:W-:Y:S01]  /*6830*/  UISETP.NE.AND UP0, UPT, UR5, 0x1, UPT ;  /* 0x000000010500788c */ /* 0x000fe2000bf05270 */
[----:B------:R-:W-:Y:S01]  /*6840*/  IMAD R15, R15, UR6, R22 ;  /* 0x000000060f0f7c24 */ /* 0x000fe2000f8e0216 */
[----:B------:R-:W-:Y:S01]  /*6850*/  UIADD3 UR25, -UR14, URZ, URZ ;  /* 0x0000003f0e197290 */ /* 0x000fe2000fffe13f */
[----:B------:R-:W-:Y:S01]  /*6860*/  VIADD R13, R8, 0x1 ;  /* 0x00000001080d7836 */ /* 0x000fe20000000000 */
[----:B------:R-:W-:Y:S01]  /*6870*/  R2UR UR30, R10 ;  /* 0x000000000a1e72ca */ /* 0x000fe200000e0000 */
[----:B------:R-:W-:Y:S01]  /*6880*/  UMOV UR22, UR14 ;  /* 0x0000000e00167c82 */ /* 0x000fe20008000000 */
[----:B------:R-:W-:Y:S01]  /*6890*/  R2UR UR19, R15 ;  /* 0x000000000f1372ca */ /* 0x000fe200000e0000 */
[----:B------:R-:W-:Y:S01]  /*68a0*/  VIADD R15, R11, 0x1 ;  /* 0x000000010b0f7836 */ /* 0x000fe20000000000 */
[----:B------:R-:W-:Y:S01]  /*68b0*/  ULDC.64 UR8, c[0x0][0x3c0] ;  /* 0x0000f00000087ab9 */ /* 0x000fe20000000a00 */
[----:B------:R-:W-:Y:S01]  /*68c0*/  @P2 IMAD.MOV R15, RZ, RZ, R11 ;  /* 0x000000ffff0f2224 */ /* 0x000fe200078e020b */
[----:B------:R-:W-:Y:S01]  /*68d0*/  UIADD3 UR6, UP1, UR28, 0xf0, URZ ;  /* 0x000000f01c067890 */ /* 0x000fe2000ff3e03f */
[----:B------:R-:W-:Y:S01]  /*68e0*/  SEL R10, R14, RZ, P2 ;  /* 0x000000ff0e0a7207 */ /* 0x000fe20001000000 */
[----:B------:R-:W-:Y:S01]  /*68f0*/  @UP0 ULDC UR10, c[0x0][0x39c] ;  /* 0x0000e700000a0ab9 */ /* 0x000fe20000000800 */
[----:B------:R-:W-:Y:S01]  /*6900*/  @UP0 ULDC UR32, c[0x0][0x3a0] ;  /* 0x0000e80000200ab9 */ /* 0x000fe20000000800 */
[----:B------:R-:W-:Y:S01]  /*6910*/  UIMAD.WIDE.U32 UR10, UR14, UR10, URZ ;  /* 0x0000000a0e0a72a5 */ /* 0x000fe2000f8e003f */
[----:B0-----:R-:W-:Y:S01]  /*6920*/  ISETP.NE.AND P3, PT, R15, R16, PT ;  /* 0x000000100f00720c */ /* 0x001fe20003f65270 */
[----:B------:R-:W-:Y:S01]  /*6930*/  UIADD3 UR28, UP2, UR28, 0x270, URZ ;  /* 0x000002701c1c7890 */ /* 0x000fe2000ff5e03f */
[----:B------:R-:W-:Y:S01]  /*6940*/  SEL R7, R7, RZ, P5 ;  /* 0x000000ff07077207 */ /* 0x000fe20002800000 */
[----:B------:R-:W-:-:S02]  /*6950*/  @UP0 USHF.R.U32.HI UR22, URZ, UR32, UR11 ;  /* 0x000000203f160299 */ /* 0x000fc4000801160b */
[----:B------:R-:W-:Y:S01]  /*6960*/  UIMAD UR19, UR19, UR8, UR12 ;  /* 0x00000008131372a4 */ /* 0x000fe2000f8e020c */
[----:B------:R-:W-:Y:S01]  /*6970*/  R2UR UR12, R11 ;  /* 0x000000000b0c72ca */ /* 0x000fe200000e0000 */
[----:B------:R-:W-:Y:S01]  /*6980*/  UIADD3 UR10, -UR22, URZ, URZ ;  /* 0x0000003f160a7290 */ /* 0x000fe2000fffe13f */
[----:B------:R-:W-:Y:S01]  /*6990*/  SEL R11, R15, RZ, P3 ;  /* 0x000000ff0f0b7207 */ /* 0x000fe20001800000 */
[----:B------:R-:W-:Y:S01]  /*69a0*/  UIMAD UR8, UR24, UR25, UR13 ;  /* 0x00000019180872a4 */ /* 0x000fe2000f8e020d */
[----:B------:R-:W-:Y:S01]  /*69b0*/  R2UR UR13, R9 ;  /* 0x00000000090d72ca */ /* 0x000fe200000e0000 */
[----:B------:R-:W-:Y:S01]  /*69c0*/  UIMAD UR5, UR5, UR10, UR14 ;  /* 0x0000000a050572a4 */ /* 0x000fe2000f8e020e */
[----:B------:R-:W-:Y:S01]  /*69d0*/  R2UR UR14, R8 ;  /* 0x00000000080e72ca */ /* 0x000fe200000e0000 */
[----:B------:R-:W-:Y:S01]  /*69e0*/  @P3 IMAD.MOV R12, RZ, RZ, R9 ;  /* 0x000000ffff0c3224 */ /* 0x000fe200078e0209 */
[----:B------:R-:W-:Y:S01]  /*69f0*/  R2UR UR10, R21 ;  /* 0x00000000150a72ca */ /* 0x000fe200000e0000 */
[----:B------:R-:W-:Y:S01]  /*6a00*/  UIMAD UR21, UR5, UR4, UR21 ;  /* 0x00000004051572a4 */ /* 0x000fe2000f8e0215 */
[----:B------:R-:W-:Y:S01]  /*6a10*/  SEL R9, RZ, 0x1, P5 ;  /* 0x00000001ff097807 */ /* 0x000fe20002800000 */
[----:B------:R-:W-:Y:S01]  /*6a20*/  UIADD3.X UR7, URZ, UR29, URZ, UP1, !UPT ;  /* 0x0000001d3f077290 */ /* 0x000fe20008ffe43f */
[----:B------:R-:W-:Y:S01]  /*6a30*/  ISETP.NE.AND P4, PT, R12, R17, PT ;  /* 0x000000110c00720c */ /* 0x000fe20003f85270 */
[----:B------:R-:W-:Y:S01]  /*6a40*/  UIMAD UR20, UR8, UR9, UR20 ;  /* 0x00000009081472a4 */ /* 0x000fe2000f8e0214 */
[----:B------:R-:W-:Y:S01]  /*6a50*/  LOP3.LUT R6, R6, R9, RZ, 0x3c, !PT ;  /* 0x0000000906067212 */ /* 0x000fe200078e3cff */
[----:B------:R-:W-:Y:S01]  /*6a60*/  UPRMT UR4, UR30, 0x5410, URZ ;  /* 0x000054101e047896 */ /* 0x000fe2000800003f */
[----:B------:R-:W-:Y:S01]  /*6a70*/  SEL R9, R12, RZ, P4 ;  /* 0x000000ff0c097207 */ /* 0x000fe20002000000 */
[----:B------:R-:W-:-:S02]  /*6a80*/  ULOP3.LUT UR11, UR18, 0x10, UR31, 0xf8, !UPT ;  /* 0x00000010120b7892 */ /* 0x000fc4000f8ef81f */
[----:B------:R-:W-:Y:S02]  /*6a90*/  UIADD3 UR8, UR23, 0x24000, URZ ;  /* 0x0002400017087890 */ /* 0x000fe4000fffe03f */
[----:B------:R-:W-:Y:S01]  /*6aa0*/  UIADD3.X UR29, URZ, UR29, URZ, UP2, !UPT ;  /* 0x0000001d3f1d7290 */ /* 0x000fe200097fe43f */
[----:B------:R-:W-:Y:S02]  /*6ab0*/  UMOV UR9, UR17 ;  /* 0x0000001100097c82 */ /* 0x000fe40008000000 */
[----:B------:R1:W-:Y:S01]  /*6ac0*/  UTMALDG.5D.IM2COL [UR16], [UR6], UR4 ;  /* 0x00000010060073b4 */ /* 0x0003e20008060004 */
[----:B------:R-:W-:-:S04]  /*6ad0*/  @P4 IMAD.MOV R13, RZ, RZ, R8 ;  /* 0x000000ffff0d4224 */ /* 0x000fc800078e0208 */
[----:B------:R-:W-:Y:S01]  /*6ae0*/  IMAD.MOV.U32 R8, RZ, RZ, R13 ;  /* 0x000000ffff087224 */ /* 0x000fe200078e000d */
[----:B------:R1:W-:Y:S02]  /*6af0*/  UTMALDG.5D.MULTICAST [UR8], [UR28], UR33, desc[UR26] ;  /* 0x00001a081c0073b4 */ /* 0x0003e40008021821 */
[----:B-1----:R-:W-:Y:S05]  /*6b00*/  @P6 BRA `(.L_x_155) ;  /* 0xfffffff800446947 */ /* 0x002fea000383ffff */
.L_x_151:
[----:B------:R-:W-:Y:S01]  /*6b10*/  ISETP.GE.U32.AND P2, PT, R5, 0x12, PT ;  /* 0x000000120500780c */ /* 0x000fe20003f46070 */
[----:B------:R-:W-:Y:S05]  /*6b20*/  WARPSYNC.ALL ;  /* 0x0000000000007948 */ /* 0x000fea0003800000 */
[----:B------:R-:W-:-:S07]  /*6b30*/  ELECT P1, URZ, PT ;  /* 0x00000000003f782f */ /* 0x000fce0003820000 */
[----:B0-----:R-:W-:-:S05]  /*6b40*/  @P2 IMAD.WIDE.U32 R6, R5, 0x38e38e39, RZ ;  /* 0x38e38e3905062825 */ /* 0x001fca00078e00ff */
[----:B--2--5:R-:W-:-:S04]  /*6b50*/  @P2 SHF.R.U32.HI R0, RZ, 0x2, R7 ;  /* 0x00000002ff002819 */ /* 0x024fc80000011607 */
[----:B------:R-:W-:-:S04]  /*6b60*/  @P2 LOP3.LUT R0, R0, 0x1, RZ, 0xc0, !PT ;  /* 0x0000000100002812 */ /* 0x000fc800078ec0ff */
[----:B------:R-:W-:Y:S01]  /*6b70*/  @P2 ISETP.NE.U32.AND P0, PT, R0, 0x1, PT ;  /* 0x000000010000280c */ /* 0x000fe20003f05070 */
[----:B------:R-:W-:-:S12]  /*6b80*/  @!P1 EXIT ;  /* 0x000000000000994d */ /* 0x000fd80003800000 */
[----:B------:R-:W-:Y:S01]  /*6b90*/  LOP3.LUT R3, R3, 0x2, RZ, 0xfc, !PT ;  /* 0x0000000203037812 */ /* 0x000fe200078efcff */
[----:B------:R-:W-:Y:S01]  /*6ba0*/  IMAD.MOV.U32 R4, RZ, RZ, 0x1 ;  /* 0x00000001ff047424 */ /* 0x000fe200078e00ff */
[----:B------:R-:W-:Y:S02]  /*6bb0*/  @P2 ISETP.NE.U32.AND.EX P0, PT, RZ, RZ, PT, P0 ;  /* 0x000000ffff00220c */ /* 0x000fe40003f05100 */
[----:B------:R-:W-:Y:S02]  /*6bc0*/  ISETP.NE.AND P1, PT, R3, 0x3, PT ;  /* 0x000000030300780c */ /* 0x000fe40003f25270 */
[----:B------:R-:W-:-:S11]  /*6bd0*/  @P2 SEL R4, RZ, 0x1, !P0 ;  /* 0x00000001ff042807 */ /* 0x000fd60004000000 */
[----:B------:R-:W-:Y:S05]  /*6be0*/  @!P1 BRA `(.L_x_156) ;  /* 0x0000000000049947 */ /* 0x000fea0003800000 */
[----:B------:R-:W-:Y:S01]  /*6bf0*/  BPT.TRAP 0x1 ;  /* 0x000000040000795c */ /* 0x000fe20000300000 */
.L_x_156:
[----:B------:R-:W0:Y:S01]  /*6c00*/  S2R R7, SR_CgaCtaId ;  /* 0x0000000000077919 */ /* 0x000e220000008800 */
[----:B------:R-:W-:Y:S01]  /*6c10*/  IMAD.WIDE.U32 R2, R5, 0x38e38e39, RZ ;  /* 0x38e38e3905027825 */ /* 0x000fe200078e00ff */
[----:B------:R-:W-:-:S04]  /*6c20*/  MOV R0, 0x400 ;  /* 0x0000040000007802 */ /* 0x000fc80000000f00 */
[----:B------:R-:W-:Y:S02]  /*6c30*/  SHF.R.U32.HI R2, RZ, 0x2, R3 ;  /* 0x00000002ff027819 */ /* 0x000fe40000011603 */
[----:B------:R-:W-:-:S03]  /*6c40*/  SHF.L.U32 R3, R4, 0x1f, RZ ;  /* 0x0000001f04037819 */ /* 0x000fc600000006ff */
[----:B------:R-:W-:Y:S01]  /*6c50*/  IMAD R5, R2, -0x12, R5 ;  /* 0xffffffee02057824 */ /* 0x000fe200078e0205 */
[----:B0-----:R-:W-:-:S05]  /*6c60*/  LEA R0, R7, R0, 0x18 ;  /* 0x0000000007007211 */ /* 0x001fca00078ec0ff */
[----:B------:R-:W-:-:S04]  /*6c70*/  VIADD R0, R0, 0x36090 ;  /* 0x0003609000007836 */ /* 0x000fc80000000000 */
[----:B------:R-:W-:-:S07]  /*6c80*/  IMAD R2, R5, 0x8, R0 ;  /* 0x0000000805027824 */ /* 0x000fce00078e0200 */
.L_x_157:
[----:B0-----:R0:W1:Y:S02]  /*6c90*/  SYNCS.PHASECHK.TRANS64.TRYWAIT P0, [R2+URZ], R3 ;  /* 0x00000003020075a7 */ /* 0x001064000800017f */
[----:B-1----:R-:W-:Y:S05]  /*6ca0*/  @!P0 NANOSLEEP.SYNCS 0x989680 ;  /* 0x009896800000895d */ /* 0x002fea0003900000 */
[----:B------:R-:W1:Y:S02]  /*6cb0*/  @!P0 SYNCS.PHASECHK.TRANS64 P0, [R2+URZ], R3 ;  /* 0x00000003020085a7 */ /* 0x000e64000800007f */
[----:B-1----:R-:W-:Y:S05]  /*6cc0*/  @!P0 BRA `(.L_x_157) ;  /* 0xfffffffc00f08947 */ /* 0x002fea000383ffff */
[----:B------:R-:W-:-:S05]  /*6cd0*/  VIADD R5, R5, 0x1 ;  /* 0x0000000105057836 */ /* 0x000fca0000000000 */
[----:B------:R-:W-:-:S04]  /*6ce0*/  ISETP.NE.AND P0, PT, R5, 0x12, PT ;  /* 0x000000120500780c */ /* 0x000fc80003f05270 */
[----:B0-----:R-:W-:Y:S02]  /*6cf0*/  SEL R3, RZ, 0x1, P0 ;  /* 0x00000001ff037807 */ /* 0x001fe40000000000 */
[----:B------:R-:W-:Y:S02]  /*6d00*/  SEL R5, R5, RZ, P0 ;  /* 0x000000ff05057207 */ /* 0x000fe40000000000 */
[----:B------:R-:W-:-:S03]  /*6d10*/  LOP3.LUT R7, R4, R3, RZ, 0x3c, !PT ;  /* 0x0000000304077212 */ /* 0x000fc600078e3cff */
[----:B------:R-:W-:Y:S01]  /*6d20*/  IMAD R2, R5, 0x8, R0 ;  /* 0x0000000805027824 */ /* 0x000fe200078e0200 */
[----:B------:R-:W-:-:S07]  /*6d30*/  SHF.L.U32 R3, R7, 0x1f, RZ ;  /* 0x0000001f07037819 */ /* 0x000fce00000006ff */
.L_x_158:
        /* <DEDUP_REMOVED lines=11> */
.L_x_159:
        /* <DEDUP_REMOVED lines=11> */
.L_x_160:
        /* <DEDUP_REMOVED lines=11> */
.L_x_161:
        /* <DEDUP_REMOVED lines=11> */
.L_x_162:
        /* <DEDUP_REMOVED lines=11> */
.L_x_163:
        /* <DEDUP_REMOVED lines=11> */
.L_x_164:
        /* <DEDUP_REMOVED lines=11> */
.L_x_165:
        /* <DEDUP_REMOVED lines=11> */
.L_x_166:
        /* <DEDUP_REMOVED lines=11> */
.L_x_167:
        /* <DEDUP_REMOVED lines=11> */
.L_x_168:
        /* <DEDUP_REMOVED lines=11> */
.L_x_169:
        /* <DEDUP_REMOVED lines=11> */
.L_x_170:
        /* <DEDUP_REMOVED lines=11> */
.L_x_171:
        /* <DEDUP_REMOVED lines=11> */
.L_x_172:
        /* <DEDUP_REMOVED lines=11> */
.L_x_173:
        /* <DEDUP_REMOVED lines=11> */
.L_x_174:
[----:B0-----:R0:W1:Y:S02]  /*7840*/  SYNCS.PHASECHK.TRANS64.TRYWAIT P0, [R5+URZ], R0 ;  /* 0x00000000050075a7 */ /* 0x001064000800017f */
[----:B-1----:R-:W-:Y:S05]  /*7850*/  @!P0 NANOSLEEP.SYNCS 0x989680 ;  /* 0x009896800000895d */ /* 0x002fea0003900000 */
[----:B------:R-:W1:Y:S02]  /*7860*/  @!P0 SYNCS.PHASECHK.TRANS64 P0, [R5+URZ], R0 ;  /* 0x00000000050085a7 */ /* 0x000e64000800007f */
[----:B-1----:R-:W-:Y:S05]  /*7870*/  @P0 EXIT ;  /* 0x000000000000094d */ /* 0x002fea0003800000 */
[----:B------:R-:W-:Y:S05]  /*7880*/  BRA `(.L_x_174) ;  /* 0xfffffffc00ec7947 */ /* 0x000fea000383ffff */
.L_x_175:
[----:B------:R-:W-:-:S00]  /*7890*/  BRA `(.L_x_175) ;  /* 0xfffffffc00fc7947 */ /* 0x000fc0000383ffff */
[----:B------:R-:W-:-:S00]  /*78a0*/  NOP ;  /* 0x0000000000007918 */ /* 0x000fc00000000000 */
        /* <DEDUP_REMOVED lines=13> */
.L_x_176:


//--------------------- .nv.shared._ZN7cutlass13device_kernelINS_4conv6kernel13ConvUniversalINS1_16ConvProblemShapeILNS1_8OperatorE1ELi3EEENS1_10collective14CollectiveConvINS1_46MainloopSm90TmaGmmaWarpSpecializedImplicitGemmILS5_1ELi18ELi3EN4cute5tupleIJNSA_1CILi2EEENSC_ILi1EEESE_EEENS1_36KernelImplicitTmaWarpSpecializedSm90ELi1EEENSB_IJNSC_ILi128EEENSC_ILi64EEENSB_IJNSC_ILi32EEEEEEEEENS_10bfloat16_tESN_NSA_8TiledMMAINSA_8MMA_AtomIJNSA_4SM904GMMA27MMA_64x64x16_F32BF16BF16_SSILNSR_5MajorE0ELST_1ELNSR_7ScaleInE1ELSU_1EEEEEENSA_6LayoutINSB_IJSE_SE_SE_EEENSB_IJNSC_ILi0EEESZ_SZ_EEEEENSB_IJNSA_10UnderscoreES12_S12_EEEEENS7_6detail26Sm90ImplicitGemmTileTraitsINSA_20SM90_TMA_LOAD_IM2COLENSA_14ComposedLayoutINSA_7SwizzleILi2ELi4ELi3EEENSA_18smem_ptr_flag_bitsILi16EEENSX_INSB_IJNSB_IJNSC_ILi8EEENSC_ILi16EEEEEENSB_IJSK_SE_EEENSB_IJSE_NSC_ILi18EEEEEEEEENSB_IJNSB_IJSK_NSC_ILi256EEEEEENSB_IJSE_SZ_EEENSB_IJSZ_NSC_ILi4096EEEEEEEEEEEEEvEENS16_INSA_23SM90_TMA_LOAD_MULTICASTENS18_INS19_ILi3ELi4ELi3EEES1C_NSX_INSB_IJNSB_IJSJ_SE_EEENSB_IJS1D_NSC_ILi4EEEEEES1I_EEENSB_IJS1M_NSB_IJSJ_NSC_ILi512EEEEEENSB_IJSZ_NSC_ILi2048EEEEEEEEEEEEEvEEEENS_8epilogue10collective6detail29Sm90TmaWarpSpecializedAdapterINS29_15DefaultEpilogueISN_NSB_IJNSB_IJllllEEESE_SZ_EEES2E_NS28_6thread17LinearCombinationISN_Li1EffLNS2F_9ScaleType4KindE0ELNS_15FloatRoundStyleE2ESN_EENS_4gemm15EpilogueDefaultEEEEEvvEEEEvNT_6ParamsE --------------------------
	.section	.nv.shared._ZN7cutlass13device_kernelINS_4conv6kernel13ConvUniversalINS1_16ConvProblemShapeILNS1_8OperatorE1ELi3EEENS1_10collective14CollectiveConvINS1_46MainloopSm90TmaGmmaWarpSpecializedImplicitGemmILS5_1ELi18ELi3EN4cute5tupleIJNSA_1CILi2EEENSC_ILi1EEESE_EEENS1_36KernelImplicitTmaWarpSpecializedSm90ELi1EEENSB_IJNSC_ILi128EEENSC_ILi64EEENSB_IJNSC_ILi32EEEEEEEEENS_10bfloat16_tESN_NSA_8TiledMMAINSA_8MMA_AtomIJNSA_4SM904GMMA27MMA_64x64x16_F32BF16BF16_SSILNSR_5MajorE0ELST_1ELNSR_7ScaleInE1ELSU_1EEEEEENSA_6LayoutINSB_IJSE_SE_SE_EEENSB_IJNSC_ILi0EEESZ_SZ_EEEEENSB_IJNSA_10UnderscoreES12_S12_EEEEENS7_6detail26Sm90ImplicitGemmTileTraitsINSA_20SM90_TMA_LOAD_IM2COLENSA_14ComposedLayoutINSA_7SwizzleILi2ELi4ELi3EEENSA_18smem_ptr_flag_bitsILi16EEENSX_INSB_IJNSB_IJNSC_ILi8EEENSC_ILi16EEEEEENSB_IJSK_SE_EEENSB_IJSE_NSC_ILi18EEEEEEEEENSB_IJNSB_IJSK_NSC_ILi256EEEEEENSB_IJSE_SZ_EEENSB_IJSZ_NSC_ILi4096EEEEEEEEEEEEEvEENS16_INSA_23SM90_TMA_LOAD_MULTICASTENS18_INS19_ILi3ELi4ELi3EEES1C_NSX_INSB_IJNSB_IJSJ_SE_EEENSB_IJS1D_NSC_ILi4EEEEEES1I_EEENSB_IJS1M_NSB_IJSJ_NSC_ILi512EEEEEENSB_IJSZ_NSC_ILi2048EEEEEEEEEEEEEvEEEENS_8epilogue10collective6detail29Sm90TmaWarpSpecializedAdapterINS29_15DefaultEpilogueISN_NSB_IJNSB_IJllllEEESE_SZ_EEES2E_NS28_6thread17LinearCombinationISN_Li1EffLNS2F_9ScaleType4KindE0ELNS_15FloatRoundStyleE2ESN_EENS_4gemm15EpilogueDefaultEEEEEvvEEEEvNT_6ParamsE,"aw",@nobits
	.sectionflags	@""
	.align	16
	.zero		1024


//--------------------- .nv.shared.reserved.0     --------------------------
	.section	.nv.shared.reserved.0,"aw",@nobits
	.weak		__nv_reservedSMEM_offset_0_alias
	.size		__nv_reservedSMEM_offset_0_alias, 0, 0
	.other		__nv_reservedSMEM_offset_0_alias,@"STO_CUDA_RESERVED_SHARED STV_DEFAULT"
__nv_reservedSMEM_offset_0_alias:
	.zero		0


//--------------------- .nv.global                --------------------------
	.section	.nv.global,"aw",@nobits
.nv.global:
	.type		_ZN39_INTERNAL_24417424_4_k_cu_b444d79f_26494cute1_E,@object
	.size		_ZN39_INTERNAL_24417424_4_k_cu_b444d79f_26494cute1_E,(_ZN39_INTERNAL_24417424_4_k_cu_b444d79f_26494cuda3std3__45__cpo6cbeginE - _ZN39_INTERNAL_24417424_4_k_cu_b444d79f_26494cute1_E)
_ZN39_INTERNAL_24417424_4_k_cu_b444d79f_26494cute1_E:
	.zero		1
	.type		_ZN39_INTERNAL_24417424_4_k_cu_b444d79f_26494cuda3std3__45__cpo6cbeginE,@object
	.size		_ZN39_INTERNAL_24417424_4_k_cu_b444d79f_26494cuda3std3__45__cpo6cbeginE,(_ZN39_INTERNAL_24417424_4_k_cu_b444d79f_26494cuda3std3__48in_placeE - _ZN39_INTERNAL_24417424_4_k_cu_b444d79f_26494cuda3std3__45__cpo6cbeginE)
_ZN39_INTERNAL_24417424_4_k_cu_b444d79f_26494cuda3std3__45__cpo6cbeginE:
	.zero		1
	.type		_ZN39_INTERNAL_24417424_4_k_cu_b444d79f_26494cuda3std3__48in_placeE,@object
	.size		_ZN39_INTERNAL_24417424_4_k_cu_b444d79f_26494cuda3std3__48in_placeE,(_ZN39_INTERNAL_24417424_4_k_cu_b444d79f_26494cuda3std6ranges3__45__cpo9iter_moveE - _ZN39_INTERNAL_24417424_4_k_cu_b444d79f_26494cuda3std3__48in_placeE)
_ZN39_INTERNAL_24417424_4_k_cu_b444d79f_26494cuda3std3__48in_placeE:
	.zero		1
	.type		_ZN39_INTERNAL_24417424_4_k_cu_b444d79f_26494cuda3std6ranges3__45__cpo9iter_moveE,@object
	.size		_ZN39_INTERNAL_24417424_4_k_cu_b444d79f_26494cuda3std6ranges3__45__cpo9iter_moveE,(_ZN39_INTERNAL_24417424_4_k_cu_b444d79f_26494cuda3std3__45__cpo5beginE - _ZN39_INTERNAL_24417424_4_k_cu_b444d79f_26494cuda3std6ranges3__45__cpo9iter_moveE)
_ZN39_INTERNAL_24417424_4_k_cu_b444d79f_26494cuda3std6ranges3__45__cpo9iter_moveE:
	.zero		1
	.type		_ZN39_INTERNAL_24417424_4_k_cu_b444d79f_26494cuda3std3__45__cpo5beginE,@object
	.size		_ZN39_INTERNAL_24417424_4_k_cu_b444d79f_26494cuda3std3__45__cpo5beginE,(_ZN39_INTERNAL_24417424_4_k_cu_b444d79f_26494cuda3std3__441_GLOBAL__N__24417424_4_k_cu_b444d79f_26496ignoreE - _ZN39_INTERNAL_24417424_4_k_cu_b444d79f_26494cuda3std3__45__cpo5beginE)
_ZN39_INTERNAL_24417424_4_k_cu_b444d79f_26494cuda3std3__45__cpo5beginE:
	.zero		1
	.type		_ZN39_INTERNAL_24417424_4_k_cu_b444d79f_26494cuda3std3__441_GLOBAL__N__24417424_4_k_cu_b444d79f_26496ignoreE,@object
	.size		_ZN39_INTERNAL_24417424_4_k_cu_b444d79f_26494cuda3std3__441_GLOBAL__N__24417424_4_k_cu_b444d79f_26496ignoreE,(_ZN39_INTERNAL_24417424_4_k_cu_b444d79f_26494cute7productE - _ZN39_INTERNAL_24417424_4_k_cu_b444d79f_26494cuda3std3__441_GLOBAL__N__24417424_4_k_cu_b444d79f_26496ignoreE)
_ZN39_INTERNAL_24417424_4_k_cu_b444d79f_26494cuda3std3__441_GLOBAL__N__24417424_4_k_cu_b444d79f_26496ignoreE:
	.zero		1
	.type		_ZN39_INTERNAL_24417424_4_k_cu_b444d79f_26494cute7productE,@object
	.size		_ZN39_INTERNAL_24417424_4_k_cu_b444d79f_26494cute7productE,(_ZN39_INTERNAL_24417424_4_k_cu_b444d79f_26494cuda3std3__45__cpo3endE - _ZN39_INTERNAL_24417424_4_k_cu_b444d79f_26494cute7productE)
_ZN39_INTERNAL_24417424_4_k_cu_b444d79f_26494cute7productE:
	.zero		1
	.type		_ZN39_INTERNAL_24417424_4_k_cu_b444d79f_26494cuda3std3__45__cpo3endE,@object
	.size		_ZN39_INTERNAL_24417424_4_k_cu_b444d79f_26494cuda3std3__45__cpo3endE,(_ZN39_INTERNAL_24417424_4_k_cu_b444d79f_26494cuda3std3__419piecewise_constructE - _ZN39_INTERNAL_24417424_4_k_cu_b444d79f_26494cuda3std3__45__cpo3endE)
_ZN39_INTERNAL_24417424_4_k_cu_b444d79f_26494cuda3std3__45__cpo3endE:
	.zero		1
	.type		_ZN39_INTERNAL_24417424_4_k_cu_b444d79f_26494cuda3std3__419piecewise_constructE,@object
	.size		_ZN39_INTERNAL_24417424_4_k_cu_b444d79f_26494cuda3std3__419piecewise_constructE,(_ZN39_INTERNAL_24417424_4_k_cu_b444d79f_26494cuda3std3__45__cpo4cendE - _ZN39_INTERNAL_24417424_4_k_cu_b444d79f_26494cuda3std3__419piecewise_constructE)
_ZN39_INTERNAL_24417424_4_k_cu_b444d79f_26494cuda3std3__419piecewise_constructE:
	.zero		1
	.type		_ZN39_INTERNAL_24417424_4_k_cu_b444d79f_26494cuda3std3__45__cpo4cendE,@object
	.size		_ZN39_INTERNAL_24417424_4_k_cu_b444d79f_26494cuda3std3__45__cpo4cendE,(_ZN39_INTERNAL_24417424_4_k_cu_b444d79f_26494cuda3std6ranges3__45__cpo4swapE - _ZN39_INTERNAL_24417424_4_k_cu_b444d79f_26494cuda3std3__45__cpo4cendE)
_ZN39_INTERNAL_24417424_4_k_cu_b444d79f_26494cuda3std3__45__cpo4cendE:
	.zero		1
	.type		_ZN39_INTERNAL_24417424_4_k_cu_b444d79f_26494cuda3std6ranges3__45__cpo4swapE,@object
	.size		_ZN39_INTERNAL_24417424_4_k_cu_b444d79f_26494cuda3std6ranges3__45__cpo4swapE,(.L_7 - _ZN39_INTERNAL_24417424_4_k_cu_b444d79f_26494cuda3std6ranges3__45__cpo4swapE)
_ZN39_INTERNAL_24417424_4_k_cu_b444d79f_26494cuda3std6ranges3__45__cpo4swapE:
	.zero		1
.L_7:


//--------------------- .nv.constant0._ZN7cutlass13device_kernelINS_4conv6kernel13ConvUniversalINS1_16ConvProblemShapeILNS1_8OperatorE1ELi3EEENS1_10collective14CollectiveConvINS1_46MainloopSm90TmaGmmaWarpSpecializedImplicitGemmILS5_1ELi18ELi3EN4cute5tupleIJNSA_1CILi2EEENSC_ILi1EEESE_EEENS1_36KernelImplicitTmaWarpSpecializedSm90ELi1EEENSB_IJNSC_ILi128EEENSC_ILi64EEENSB_IJNSC_ILi32EEEEEEEEENS_10bfloat16_tESN_NSA_8TiledMMAINSA_8MMA_AtomIJNSA_4SM904GMMA27MMA_64x64x16_F32BF16BF16_SSILNSR_5MajorE0ELST_1ELNSR_7ScaleInE1ELSU_1EEEEEENSA_6LayoutINSB_IJSE_SE_SE_EEENSB_IJNSC_ILi0EEESZ_SZ_EEEEENSB_IJNSA_10UnderscoreES12_S12_EEEEENS7_6detail26Sm90ImplicitGemmTileTraitsINSA_20SM90_TMA_LOAD_IM2COLENSA_14ComposedLayoutINSA_7SwizzleILi2ELi4ELi3EEENSA_18smem_ptr_flag_bitsILi16EEENSX_INSB_IJNSB_IJNSC_ILi8EEENSC_ILi16EEEEEENSB_IJSK_SE_EEENSB_IJSE_NSC_ILi18EEEEEEEEENSB_IJNSB_IJSK_NSC_ILi256EEEEEENSB_IJSE_SZ_EEENSB_IJSZ_NSC_ILi4096EEEEEEEEEEEEEvEENS16_INSA_23SM90_TMA_LOAD_MULTICASTENS18_INS19_ILi3ELi4ELi3EEES1C_NSX_INSB_IJNSB_IJSJ_SE_EEENSB_IJS1D_NSC_ILi4EEEEEES1I_EEENSB_IJS1M_NSB_IJSJ_NSC_ILi512EEEEEENSB_IJSZ_NSC_ILi2048EEEEEEEEEEEEEvEEEENS_8epilogue10collective6detail29Sm90TmaWarpSpecializedAdapterINS29_15DefaultEpilogueISN_NSB_IJNSB_IJllllEEESE_SZ_EEES2E_NS28_6thread17LinearCombinationISN_Li1EffLNS2F_9ScaleType4KindE0ELNS_15FloatRoundStyleE2ESN_EENS_4gemm15EpilogueDefaultEEEEEvvEEEEvNT_6ParamsE --------------------------
	.section	.nv.constant0._ZN7cutlass13device_kernelINS_4conv6kernel13ConvUniversalINS1_16ConvProblemShapeILNS1_8OperatorE1ELi3EEENS1_10collective14CollectiveConvINS1_46MainloopSm90TmaGmmaWarpSpecializedImplicitGemmILS5_1ELi18ELi3EN4cute5tupleIJNSA_1CILi2EEENSC_ILi1EEESE_EEENS1_36KernelImplicitTmaWarpSpecializedSm90ELi1EEENSB_IJNSC_ILi128EEENSC_ILi64EEENSB_IJNSC_ILi32EEEEEEEEENS_10bfloat16_tESN_NSA_8TiledMMAINSA_8MMA_AtomIJNSA_4SM904GMMA27MMA_64x64x16_F32BF16BF16_SSILNSR_5MajorE0ELST_1ELNSR_7ScaleInE1ELSU_1EEEEEENSA_6LayoutINSB_IJSE_SE_SE_EEENSB_IJNSC_ILi0EEESZ_SZ_EEEEENSB_IJNSA_10UnderscoreES12_S12_EEEEENS7_6detail26Sm90ImplicitGemmTileTraitsINSA_20SM90_TMA_LOAD_IM2COLENSA_14ComposedLayoutINSA_7SwizzleILi2ELi4ELi3EEENSA_18smem_ptr_flag_bitsILi16EEENSX_INSB_IJNSB_IJNSC_ILi8EEENSC_ILi16EEEEEENSB_IJSK_SE_EEENSB_IJSE_NSC_ILi18EEEEEEEEENSB_IJNSB_IJSK_NSC_ILi256EEEEEENSB_IJSE_SZ_EEENSB_IJSZ_NSC_ILi4096EEEEEEEEEEEEEvEENS16_INSA_23SM90_TMA_LOAD_MULTICASTENS18_INS19_ILi3ELi4ELi3EEES1C_NSX_INSB_IJNSB_IJSJ_SE_EEENSB_IJS1D_NSC_ILi4EEEEEES1I_EEENSB_IJS1M_NSB_IJSJ_NSC_ILi512EEEEEENSB_IJSZ_NSC_ILi2048EEEEEEEEEEEEEvEEEENS_8epilogue10collective6detail29Sm90TmaWarpSpecializedAdapterINS29_15DefaultEpilogueISN_NSB_IJNSB_IJllllEEESE_SZ_EEES2E_NS28_6thread17LinearCombinationISN_Li1EffLNS2F_9ScaleType4KindE0ELNS_15FloatRoundStyleE2ESN_EENS_4gemm15EpilogueDefaultEEEEEvvEEEEvNT_6ParamsE,"a",@progbits
	.sectionflags	@""
	.align	4
.nv.constant0._ZN7cutlass13device_kernelINS_4conv6kernel13ConvUniversalINS1_16ConvProblemShapeILNS1_8OperatorE1ELi3EEENS1_10collective14CollectiveConvINS1_46MainloopSm90TmaGmmaWarpSpecializedImplicitGemmILS5_1ELi18ELi3EN4cute5tupleIJNSA_1CILi2EEENSC_ILi1EEESE_EEENS1_36KernelImplicitTmaWarpSpecializedSm90ELi1EEENSB_IJNSC_ILi128EEENSC_ILi64EEENSB_IJNSC_ILi32EEEEEEEEENS_10bfloat16_tESN_NSA_8TiledMMAINSA_8MMA_AtomIJNSA_4SM904GMMA27MMA_64x64x16_F32BF16BF16_SSILNSR_5MajorE0ELST_1ELNSR_7ScaleInE1ELSU_1EEEEEENSA_6LayoutINSB_IJSE_SE_SE_EEENSB_IJNSC_ILi0EEESZ_SZ_EEEEENSB_IJNSA_10UnderscoreES12_S12_EEEEENS7_6detail26Sm90ImplicitGemmTileTraitsINSA_20SM90_TMA_LOAD_IM2COLENSA_14ComposedLayoutINSA_7SwizzleILi2ELi4ELi3EEENSA_18smem_ptr_flag_bitsILi16EEENSX_INSB_IJNSB_IJNSC_ILi8EEENSC_ILi16EEEEEENSB_IJSK_SE_EEENSB_IJSE_NSC_ILi18EEEEEEEEENSB_IJNSB_IJSK_NSC_ILi256EEEEEENSB_IJSE_SZ_EEENSB_IJSZ_NSC_ILi4096EEEEEEEEEEEEEvEENS16_INSA_23SM90_TMA_LOAD_MULTICASTENS18_INS19_ILi3ELi4ELi3EEES1C_NSX_INSB_IJNSB_IJSJ_SE_EEENSB_IJS1D_NSC_ILi4EEEEEES1I_EEENSB_IJS1M_NSB_IJSJ_NSC_ILi512EEEEEENSB_IJSZ_NSC_ILi2048EEEEEEEEEEEEEvEEEENS_8epilogue10collective6detail29Sm90TmaWarpSpecializedAdapterINS29_15DefaultEpilogueISN_NSB_IJNSB_IJllllEEESE_SZ_EEES2E_NS28_6thread17LinearCombinationISN_Li1EffLNS2F_9ScaleType4KindE0ELNS_15FloatRoundStyleE2ESN_EENS_4gemm15EpilogueDefaultEEEEEvvEEEEvNT_6ParamsE:
	.zero		1664


//--------------------- SYMBOLS --------------------------

	.type		.nv.reservedSmem.offset0,@object
	.size		.nv.reservedSmem.offset0,0x4
